//
// Generated by NVIDIA NVVM Compiler
//
// Compiler Build ID: CL-36424714
// Cuda compilation tools, release 13.0, V13.0.88
// Based on NVVM 20.0.0
//

.version 9.0
.target sm_100
.address_size 64

	// .globl	_Z23float2double_GPU_kerneliiPKfiPdi
.extern .func  (.param .b32 func_retval0) vprintf
(
	.param .b64 vprintf_param_0,
	.param .b64 vprintf_param_1
)
;
.func  (.param .b64 func_retval0) __internal_accurate_pow
(
	.param .b64 __internal_accurate_pow_param_0,
	.param .b64 __internal_accurate_pow_param_1
)
;
.global .align 1 .b8 $str[25] = {83, 73, 78, 71, 76, 69, 95, 80, 82, 73, 78, 84, 32, 37, 100, 32, 37, 100, 32, 58, 32, 37, 103, 10};
.global .align 1 .b8 $str$1[25] = {68, 79, 85, 66, 76, 69, 95, 80, 82, 73, 78, 84, 32, 37, 100, 32, 37, 100, 32, 58, 32, 37, 103, 10};

.visible .entry _Z23float2double_GPU_kerneliiPKfiPdi(
	.param .u32 _Z23float2double_GPU_kerneliiPKfiPdi_param_0,
	.param .u32 _Z23float2double_GPU_kerneliiPKfiPdi_param_1,
	.param .u64 .ptr .align 1 _Z23float2double_GPU_kerneliiPKfiPdi_param_2,
	.param .u32 _Z23float2double_GPU_kerneliiPKfiPdi_param_3,
	.param .u64 .ptr .align 1 _Z23float2double_GPU_kerneliiPKfiPdi_param_4,
	.param .u32 _Z23float2double_GPU_kerneliiPKfiPdi_param_5
)
{
	.reg .pred 	%p<4>;
	.reg .b32 	%r<17>;
	.reg .b32 	%f<2>;
	.reg .b64 	%rd<9>;
	.reg .b64 	%fd<2>;

	ld.param.u32 	%r5, [_Z23float2double_GPU_kerneliiPKfiPdi_param_0];
	ld.param.u32 	%r6, [_Z23float2double_GPU_kerneliiPKfiPdi_param_1];
	ld.param.u64 	%rd1, [_Z23float2double_GPU_kerneliiPKfiPdi_param_2];
	ld.param.u32 	%r3, [_Z23float2double_GPU_kerneliiPKfiPdi_param_3];
	ld.param.u64 	%rd2, [_Z23float2double_GPU_kerneliiPKfiPdi_param_4];
	ld.param.u32 	%r4, [_Z23float2double_GPU_kerneliiPKfiPdi_param_5];
	mov.u32 	%r8, %tid.x;
	mov.u32 	%r9, %tid.y;
	mov.u32 	%r10, %ctaid.x;
	mov.u32 	%r11, %ntid.x;
	mad.lo.s32 	%r1, %r10, %r11, %r8;
	mov.u32 	%r12, %ctaid.y;
	mov.u32 	%r13, %ntid.y;
	mad.lo.s32 	%r14, %r12, %r13, %r9;
	setp.ge.s32 	%p1, %r1, %r5;
	setp.ge.s32 	%p2, %r14, %r6;
	or.pred  	%p3, %p1, %p2;
	@%p3 bra 	$L__BB0_2;
	cvta.to.global.u64 	%rd3, %rd1;
	cvta.to.global.u64 	%rd4, %rd2;
	mad.lo.s32 	%r15, %r3, %r14, %r1;
	mul.wide.s32 	%rd5, %r15, 4;
	add.s64 	%rd6, %rd3, %rd5;
	ld.global.f32 	%f1, [%rd6];
	cvt.f64.f32 	%fd1, %f1;
	mad.lo.s32 	%r16, %r4, %r14, %r1;
	mul.wide.s32 	%rd7, %r16, 8;
	add.s64 	%rd8, %rd4, %rd7;
	st.global.f64 	[%rd8], %fd1;
$L__BB0_2:
	ret;

}
	// .globl	_Z23double2float_GPU_kerneliiPKdiPfi
.visible .entry _Z23double2float_GPU_kerneliiPKdiPfi(
	.param .u32 _Z23double2float_GPU_kerneliiPKdiPfi_param_0,
	.param .u32 _Z23double2float_GPU_kerneliiPKdiPfi_param_1,
	.param .u64 .ptr .align 1 _Z23double2float_GPU_kerneliiPKdiPfi_param_2,
	.param .u32 _Z23double2float_GPU_kerneliiPKdiPfi_param_3,
	.param .u64 .ptr .align 1 _Z23double2float_GPU_kerneliiPKdiPfi_param_4,
	.param .u32 _Z23double2float_GPU_kerneliiPKdiPfi_param_5
)
{
	.reg .pred 	%p<4>;
	.reg .b32 	%r<17>;
	.reg .b32 	%f<2>;
	.reg .b64 	%rd<9>;
	.reg .b64 	%fd<2>;

	ld.param.u32 	%r5, [_Z23double2float_GPU_kerneliiPKdiPfi_param_0];
	ld.param.u32 	%r6, [_Z23double2float_GPU_kerneliiPKdiPfi_param_1];
	ld.param.u64 	%rd1, [_Z23double2float_GPU_kerneliiPKdiPfi_param_2];
	ld.param.u32 	%r3, [_Z23double2float_GPU_kerneliiPKdiPfi_param_3];
	ld.param.u64 	%rd2, [_Z23double2float_GPU_kerneliiPKdiPfi_param_4];
	ld.param.u32 	%r4, [_Z23double2float_GPU_kerneliiPKdiPfi_param_5];
	mov.u32 	%r8, %tid.x;
	mov.u32 	%r9, %tid.y;
	mov.u32 	%r10, %ctaid.x;
	mov.u32 	%r11, %ntid.x;
	mad.lo.s32 	%r1, %r10, %r11, %r8;
	mov.u32 	%r12, %ctaid.y;
	mov.u32 	%r13, %ntid.y;
	mad.lo.s32 	%r14, %r12, %r13, %r9;
	setp.ge.s32 	%p1, %r1, %r5;
	setp.ge.s32 	%p2, %r14, %r6;
	or.pred  	%p3, %p1, %p2;
	@%p3 bra 	$L__BB1_2;
	cvta.to.global.u64 	%rd3, %rd1;
	cvta.to.global.u64 	%rd4, %rd2;
	mad.lo.s32 	%r15, %r3, %r14, %r1;
	mul.wide.s32 	%rd5, %r15, 8;
	add.s64 	%rd6, %rd3, %rd5;
	ld.global.f64 	%fd1, [%rd6];
	cvt.rn.f32.f64 	%f1, %fd1;
	mad.lo.s32 	%r16, %r4, %r14, %r1;
	mul.wide.s32 	%rd7, %r16, 4;
	add.s64 	%rd8, %rd4, %rd7;
	st.global.f32 	[%rd8], %f1;
$L__BB1_2:
	ret;

}
	// .globl	_Z21half2float_GPU_kerneliiPK6__halfiPfi
.visible .entry _Z21half2float_GPU_kerneliiPK6__halfiPfi(
	.param .u32 _Z21half2float_GPU_kerneliiPK6__halfiPfi_param_0,
	.param .u32 _Z21half2float_GPU_kerneliiPK6__halfiPfi_param_1,
	.param .u64 .ptr .align 1 _Z21half2float_GPU_kerneliiPK6__halfiPfi_param_2,
	.param .u32 _Z21half2float_GPU_kerneliiPK6__halfiPfi_param_3,
	.param .u64 .ptr .align 1 _Z21half2float_GPU_kerneliiPK6__halfiPfi_param_4,
	.param .u32 _Z21half2float_GPU_kerneliiPK6__halfiPfi_param_5
)
{
	.reg .pred 	%p<4>;
	.reg .b16 	%rs<2>;
	.reg .b32 	%r<17>;
	.reg .b32 	%f<2>;
	.reg .b64 	%rd<9>;

	ld.param.u32 	%r5, [_Z21half2float_GPU_kerneliiPK6__halfiPfi_param_0];
	ld.param.u32 	%r6, [_Z21half2float_GPU_kerneliiPK6__halfiPfi_param_1];
	ld.param.u64 	%rd1, [_Z21half2float_GPU_kerneliiPK6__halfiPfi_param_2];
	ld.param.u32 	%r3, [_Z21half2float_GPU_kerneliiPK6__halfiPfi_param_3];
	ld.param.u64 	%rd2, [_Z21half2float_GPU_kerneliiPK6__halfiPfi_param_4];
	ld.param.u32 	%r4, [_Z21half2float_GPU_kerneliiPK6__halfiPfi_param_5];
	mov.u32 	%r8, %tid.x;
	mov.u32 	%r9, %tid.y;
	mov.u32 	%r10, %ctaid.x;
	mov.u32 	%r11, %ntid.x;
	mad.lo.s32 	%r1, %r10, %r11, %r8;
	mov.u32 	%r12, %ctaid.y;
	mov.u32 	%r13, %ntid.y;
	mad.lo.s32 	%r14, %r12, %r13, %r9;
	setp.ge.s32 	%p1, %r1, %r5;
	setp.ge.s32 	%p2, %r14, %r6;
	or.pred  	%p3, %p1, %p2;
	@%p3 bra 	$L__BB2_2;
	cvta.to.global.u64 	%rd3, %rd1;
	cvta.to.global.u64 	%rd4, %rd2;
	mad.lo.s32 	%r15, %r3, %r14, %r1;
	mul.wide.s32 	%rd5, %r15, 2;
	add.s64 	%rd6, %rd3, %rd5;
	ld.global.u16 	%rs1, [%rd6];
	// begin inline asm
	{  cvt.f32.f16 %f1, %rs1;}

	// end inline asm
	mad.lo.s32 	%r16, %r4, %r14, %r1;
	mul.wide.s32 	%rd7, %r16, 4;
	add.s64 	%rd8, %rd4, %rd7;
	st.global.f32 	[%rd8], %f1;
$L__BB2_2:
	ret;

}
	// .globl	_Z21float2half_GPU_kerneliiPKfiP6__halfi
.visible .entry _Z21float2half_GPU_kerneliiPKfiP6__halfi(
	.param .u32 _Z21float2half_GPU_kerneliiPKfiP6__halfi_param_0,
	.param .u32 _Z21float2half_GPU_kerneliiPKfiP6__halfi_param_1,
	.param .u64 .ptr .align 1 _Z21float2half_GPU_kerneliiPKfiP6__halfi_param_2,
	.param .u32 _Z21float2half_GPU_kerneliiPKfiP6__halfi_param_3,
	.param .u64 .ptr .align 1 _Z21float2half_GPU_kerneliiPKfiP6__halfi_param_4,
	.param .u32 _Z21float2half_GPU_kerneliiPKfiP6__halfi_param_5
)
{
	.reg .pred 	%p<4>;
	.reg .b16 	%rs<2>;
	.reg .b32 	%r<17>;
	.reg .b32 	%f<2>;
	.reg .b64 	%rd<9>;

	ld.param.u32 	%r5, [_Z21float2half_GPU_kerneliiPKfiP6__halfi_param_0];
	ld.param.u32 	%r6, [_Z21float2half_GPU_kerneliiPKfiP6__halfi_param_1];
	ld.param.u64 	%rd1, [_Z21float2half_GPU_kerneliiPKfiP6__halfi_param_2];
	ld.param.u32 	%r3, [_Z21float2half_GPU_kerneliiPKfiP6__halfi_param_3];
	ld.param.u64 	%rd2, [_Z21float2half_GPU_kerneliiPKfiP6__halfi_param_4];
	ld.param.u32 	%r4, [_Z21float2half_GPU_kerneliiPKfiP6__halfi_param_5];
	mov.u32 	%r8, %tid.x;
	mov.u32 	%r9, %tid.y;
	mov.u32 	%r10, %ctaid.x;
	mov.u32 	%r11, %ntid.x;
	mad.lo.s32 	%r1, %r10, %r11, %r8;
	mov.u32 	%r12, %ctaid.y;
	mov.u32 	%r13, %ntid.y;
	mad.lo.s32 	%r14, %r12, %r13, %r9;
	setp.ge.s32 	%p1, %r1, %r5;
	setp.ge.s32 	%p2, %r14, %r6;
	or.pred  	%p3, %p1, %p2;
	@%p3 bra 	$L__BB3_2;
	cvta.to.global.u64 	%rd3, %rd1;
	cvta.to.global.u64 	%rd4, %rd2;
	mad.lo.s32 	%r15, %r3, %r14, %r1;
	mul.wide.s32 	%rd5, %r15, 4;
	add.s64 	%rd6, %rd3, %rd5;
	ld.global.f32 	%f1, [%rd6];
	// begin inline asm
	{  cvt.rn.f16.f32 %rs1, %f1;}

	// end inline asm
	mad.lo.s32 	%r16, %r4, %r14, %r1;
	mul.wide.s32 	%rd7, %r16, 2;
	add.s64 	%rd8, %rd4, %rd7;
	st.global.u16 	[%rd8], %rs1;
$L__BB3_2:
	ret;

}
	// .globl	_Z22memcpy_half_GPU_kerneliiP6__halfS0_
.visible .entry _Z22memcpy_half_GPU_kerneliiP6__halfS0_(
	.param .u32 _Z22memcpy_half_GPU_kerneliiP6__halfS0__param_0,
	.param .u32 _Z22memcpy_half_GPU_kerneliiP6__halfS0__param_1,
	.param .u64 .ptr .align 1 _Z22memcpy_half_GPU_kerneliiP6__halfS0__param_2,
	.param .u64 .ptr .align 1 _Z22memcpy_half_GPU_kerneliiP6__halfS0__param_3
)
{
	.reg .pred 	%p<4>;
	.reg .b16 	%rs<2>;
	.reg .b32 	%r<14>;
	.reg .b64 	%rd<8>;

	ld.param.u32 	%r3, [_Z22memcpy_half_GPU_kerneliiP6__halfS0__param_0];
	ld.param.u32 	%r4, [_Z22memcpy_half_GPU_kerneliiP6__halfS0__param_1];
	ld.param.u64 	%rd1, [_Z22memcpy_half_GPU_kerneliiP6__halfS0__param_2];
	ld.param.u64 	%rd2, [_Z22memcpy_half_GPU_kerneliiP6__halfS0__param_3];
	mov.u32 	%r6, %tid.x;
	mov.u32 	%r7, %tid.y;
	mov.u32 	%r8, %ctaid.x;
	mov.u32 	%r9, %ntid.x;
	mad.lo.s32 	%r1, %r8, %r9, %r6;
	mov.u32 	%r10, %ctaid.y;
	mov.u32 	%r11, %ntid.y;
	mad.lo.s32 	%r12, %r10, %r11, %r7;
	setp.ge.s32 	%p1, %r1, %r3;
	setp.ge.s32 	%p2, %r12, %r4;
	or.pred  	%p3, %p1, %p2;
	@%p3 bra 	$L__BB4_2;
	cvta.to.global.u64 	%rd3, %rd1;
	cvta.to.global.u64 	%rd4, %rd2;
	mad.lo.s32 	%r13, %r12, %r3, %r1;
	mul.wide.s32 	%rd5, %r13, 2;
	add.s64 	%rd6, %rd4, %rd5;
	add.s64 	%rd7, %rd3, %rd5;
	ld.global.u16 	%rs1, [%rd7];
	st.global.u16 	[%rd6], %rs1;
$L__BB4_2:
	ret;

}
	// .globl	_Z23memcpy_float_GPU_kerneliiPfS_
.visible .entry _Z23memcpy_float_GPU_kerneliiPfS_(
	.param .u32 _Z23memcpy_float_GPU_kerneliiPfS__param_0,
	.param .u32 _Z23memcpy_float_GPU_kerneliiPfS__param_1,
	.param .u64 .ptr .align 1 _Z23memcpy_float_GPU_kerneliiPfS__param_2,
	.param .u64 .ptr .align 1 _Z23memcpy_float_GPU_kerneliiPfS__param_3
)
{
	.reg .pred 	%p<4>;
	.reg .b32 	%r<14>;
	.reg .b32 	%f<2>;
	.reg .b64 	%rd<8>;

	ld.param.u32 	%r3, [_Z23memcpy_float_GPU_kerneliiPfS__param_0];
	ld.param.u32 	%r4, [_Z23memcpy_float_GPU_kerneliiPfS__param_1];
	ld.param.u64 	%rd1, [_Z23memcpy_float_GPU_kerneliiPfS__param_2];
	ld.param.u64 	%rd2, [_Z23memcpy_float_GPU_kerneliiPfS__param_3];
	mov.u32 	%r6, %tid.x;
	mov.u32 	%r7, %tid.y;
	mov.u32 	%r8, %ctaid.x;
	mov.u32 	%r9, %ntid.x;
	mad.lo.s32 	%r1, %r8, %r9, %r6;
	mov.u32 	%r10, %ctaid.y;
	mov.u32 	%r11, %ntid.y;
	mad.lo.s32 	%r12, %r10, %r11, %r7;
	setp.ge.s32 	%p1, %r1, %r3;
	setp.ge.s32 	%p2, %r12, %r4;
	or.pred  	%p3, %p1, %p2;
	@%p3 bra 	$L__BB5_2;
	cvta.to.global.u64 	%rd3, %rd1;
	cvta.to.global.u64 	%rd4, %rd2;
	mad.lo.s32 	%r13, %r12, %r3, %r1;
	mul.wide.s32 	%rd5, %r13, 4;
	add.s64 	%rd6, %rd3, %rd5;
	ld.global.f32 	%f1, [%rd6];
	add.s64 	%rd7, %rd4, %rd5;
	st.global.f32 	[%rd7], %f1;
$L__BB5_2:
	ret;

}
	// .globl	_Z29matrix_print_float_GPU_kerneliiPf
.visible .entry _Z29matrix_print_float_GPU_kerneliiPf(
	.param .u32 _Z29matrix_print_float_GPU_kerneliiPf_param_0,
	.param .u32 _Z29matrix_print_float_GPU_kerneliiPf_param_1,
	.param .u64 .ptr .align 1 _Z29matrix_print_float_GPU_kerneliiPf_param_2
)
{
	.local .align 16 .b8 	__local_depot6[16];
	.reg .b64 	%SP;
	.reg .b64 	%SPL;
	.reg .pred 	%p<4>;
	.reg .b32 	%r<16>;
	.reg .b32 	%f<2>;
	.reg .b64 	%rd<9>;
	.reg .b64 	%fd<2>;

	mov.u64 	%SPL, __local_depot6;
	cvta.local.u64 	%SP, %SPL;
	ld.param.u32 	%r3, [_Z29matrix_print_float_GPU_kerneliiPf_param_0];
	ld.param.u32 	%r4, [_Z29matrix_print_float_GPU_kerneliiPf_param_1];
	ld.param.u64 	%rd1, [_Z29matrix_print_float_GPU_kerneliiPf_param_2];
	mov.u32 	%r6, %tid.x;
	mov.u32 	%r7, %tid.y;
	mov.u32 	%r8, %ctaid.x;
	mov.u32 	%r9, %ntid.x;
	mad.lo.s32 	%r1, %r8, %r9, %r6;
	mov.u32 	%r10, %ctaid.y;
	mov.u32 	%r11, %ntid.y;
	mad.lo.s32 	%r12, %r10, %r11, %r7;
	setp.ge.s32 	%p1, %r1, %r3;
	setp.ge.s32 	%p2, %r12, %r4;
	or.pred  	%p3, %p1, %p2;
	@%p3 bra 	$L__BB6_2;
	add.u64 	%rd2, %SP, 0;
	add.u64 	%rd3, %SPL, 0;
	cvta.to.global.u64 	%rd4, %rd1;
	mad.lo.s32 	%r13, %r12, %r3, %r1;
	mul.wide.s32 	%rd5, %r13, 4;
	add.s64 	%rd6, %rd4, %rd5;
	ld.global.f32 	%f1, [%rd6];
	cvt.f64.f32 	%fd1, %f1;
	st.local.v2.u32 	[%rd3], {%r1, %r12};
	st.local.f64 	[%rd3+8], %fd1;
	mov.u64 	%rd7, $str;
	cvta.global.u64 	%rd8, %rd7;
	{ // callseq 0, 0
	.param .b64 param0;
	st.param.b64 	[param0], %rd8;
	.param .b64 param1;
	st.param.b64 	[param1], %rd2;
	.param .b32 retval0;
	call.uni (retval0), 
	vprintf, 
	(
	param0, 
	param1
	);
	ld.param.b32 	%r14, [retval0];
	} // callseq 0
$L__BB6_2:
	ret;

}
	// .globl	_Z30matrix_print_double_GPU_kerneliiPd
.visible .entry _Z30matrix_print_double_GPU_kerneliiPd(
	.param .u32 _Z30matrix_print_double_GPU_kerneliiPd_param_0,
	.param .u32 _Z30matrix_print_double_GPU_kerneliiPd_param_1,
	.param .u64 .ptr .align 1 _Z30matrix_print_double_GPU_kerneliiPd_param_2
)
{
	.local .align 16 .b8 	__local_depot7[16];
	.reg .b64 	%SP;
	.reg .b64 	%SPL;
	.reg .pred 	%p<4>;
	.reg .b32 	%r<16>;
	.reg .b64 	%rd<9>;
	.reg .b64 	%fd<2>;

	mov.u64 	%SPL, __local_depot7;
	cvta.local.u64 	%SP, %SPL;
	ld.param.u32 	%r3, [_Z30matrix_print_double_GPU_kerneliiPd_param_0];
	ld.param.u32 	%r4, [_Z30matrix_print_double_GPU_kerneliiPd_param_1];
	ld.param.u64 	%rd1, [_Z30matrix_print_double_GPU_kerneliiPd_param_2];
	mov.u32 	%r6, %tid.x;
	mov.u32 	%r7, %tid.y;
	mov.u32 	%r8, %ctaid.x;
	mov.u32 	%r9, %ntid.x;
	mad.lo.s32 	%r1, %r8, %r9, %r6;
	mov.u32 	%r10, %ctaid.y;
	mov.u32 	%r11, %ntid.y;
	mad.lo.s32 	%r12, %r10, %r11, %r7;
	setp.ge.s32 	%p1, %r1, %r3;
	setp.ge.s32 	%p2, %r12, %r4;
	or.pred  	%p3, %p1, %p2;
	@%p3 bra 	$L__BB7_2;
	add.u64 	%rd2, %SP, 0;
	add.u64 	%rd3, %SPL, 0;
	cvta.to.global.u64 	%rd4, %rd1;
	mad.lo.s32 	%r13, %r12, %r3, %r1;
	mul.wide.s32 	%rd5, %r13, 8;
	add.s64 	%rd6, %rd4, %rd5;
	ld.global.f64 	%fd1, [%rd6];
	st.local.v2.u32 	[%rd3], {%r1, %r12};
	st.local.f64 	[%rd3+8], %fd1;
	mov.u64 	%rd7, $str$1;
	cvta.global.u64 	%rd8, %rd7;
	{ // callseq 1, 0
	.param .b64 param0;
	st.param.b64 	[param0], %rd8;
	.param .b64 param1;
	st.param.b64 	[param1], %rd2;
	.param .b32 retval0;
	call.uni (retval0), 
	vprintf, 
	(
	param0, 
	param1
	);
	ld.param.b32 	%r14, [retval0];
	} // callseq 1
$L__BB7_2:
	ret;

}
	// .globl	_Z21dcmg_array_GPU_kernelPdiiiiS_S_S_S_dddii
.visible .entry _Z21dcmg_array_GPU_kernelPdiiiiS_S_S_S_dddii(
	.param .u64 .ptr .align 1 _Z21dcmg_array_GPU_kernelPdiiiiS_S_S_S_dddii_param_0,
	.param .u32 _Z21dcmg_array_GPU_kernelPdiiiiS_S_S_S_dddii_param_1,
	.param .u32 _Z21dcmg_array_GPU_kernelPdiiiiS_S_S_S_dddii_param_2,
	.param .u32 _Z21dcmg_array_GPU_kernelPdiiiiS_S_S_S_dddii_param_3,
	.param .u32 _Z21dcmg_array_GPU_kernelPdiiiiS_S_S_S_dddii_param_4,
	.param .u64 .ptr .align 1 _Z21dcmg_array_GPU_kernelPdiiiiS_S_S_S_dddii_param_5,
	.param .u64 .ptr .align 1 _Z21dcmg_array_GPU_kernelPdiiiiS_S_S_S_dddii_param_6,
	.param .u64 .ptr .align 1 _Z21dcmg_array_GPU_kernelPdiiiiS_S_S_S_dddii_param_7,
	.param .u64 .ptr .align 1 _Z21dcmg_array_GPU_kernelPdiiiiS_S_S_S_dddii_param_8,
	.param .f64 _Z21dcmg_array_GPU_kernelPdiiiiS_S_S_S_dddii_param_9,
	.param .f64 _Z21dcmg_array_GPU_kernelPdiiiiS_S_S_S_dddii_param_10,
	.param .f64 _Z21dcmg_array_GPU_kernelPdiiiiS_S_S_S_dddii_param_11,
	.param .u32 _Z21dcmg_array_GPU_kernelPdiiiiS_S_S_S_dddii_param_12,
	.param .u32 _Z21dcmg_array_GPU_kernelPdiiiiS_S_S_S_dddii_param_13
)
{
	.reg .pred 	%p<58>;
	.reg .b32 	%r<87>;
	.reg .b32 	%f<3>;
	.reg .b64 	%rd<25>;
	.reg .b64 	%fd<93>;

	ld.param.u64 	%rd7, [_Z21dcmg_array_GPU_kernelPdiiiiS_S_S_S_dddii_param_0];
	ld.param.u32 	%r13, [_Z21dcmg_array_GPU_kernelPdiiiiS_S_S_S_dddii_param_1];
	ld.param.u32 	%r14, [_Z21dcmg_array_GPU_kernelPdiiiiS_S_S_S_dddii_param_2];
	ld.param.u64 	%rd3, [_Z21dcmg_array_GPU_kernelPdiiiiS_S_S_S_dddii_param_5];
	ld.param.u64 	%rd4, [_Z21dcmg_array_GPU_kernelPdiiiiS_S_S_S_dddii_param_6];
	ld.param.u64 	%rd5, [_Z21dcmg_array_GPU_kernelPdiiiiS_S_S_S_dddii_param_7];
	ld.param.u64 	%rd6, [_Z21dcmg_array_GPU_kernelPdiiiiS_S_S_S_dddii_param_8];
	ld.param.f64 	%fd33, [_Z21dcmg_array_GPU_kernelPdiiiiS_S_S_S_dddii_param_9];
	ld.param.f64 	%fd34, [_Z21dcmg_array_GPU_kernelPdiiiiS_S_S_S_dddii_param_10];
	ld.param.f64 	%fd35, [_Z21dcmg_array_GPU_kernelPdiiiiS_S_S_S_dddii_param_11];
	ld.param.u32 	%r12, [_Z21dcmg_array_GPU_kernelPdiiiiS_S_S_S_dddii_param_13];
	cvta.to.global.u64 	%rd1, %rd7;
	mov.u32 	%r16, %tid.x;
	mov.u32 	%r17, %tid.y;
	mov.u32 	%r18, %ctaid.x;
	mov.u32 	%r19, %ntid.x;
	mad.lo.s32 	%r1, %r18, %r19, %r16;
	mov.u32 	%r20, %ctaid.y;
	mov.u32 	%r21, %ntid.y;
	mad.lo.s32 	%r22, %r20, %r21, %r17;
	setp.ge.s32 	%p5, %r1, %r13;
	setp.ge.s32 	%p6, %r22, %r14;
	or.pred  	%p7, %p5, %p6;
	@%p7 bra 	$L__BB8_31;
	cvta.to.global.u64 	%rd8, %rd5;
	cvta.to.global.u64 	%rd9, %rd3;
	mul.wide.s32 	%rd10, %r1, 8;
	add.s64 	%rd11, %rd8, %rd10;
	ld.global.f64 	%fd36, [%rd11];
	mul.wide.u32 	%rd12, %r22, 8;
	add.s64 	%rd13, %rd9, %rd12;
	ld.global.f64 	%fd37, [%rd13];
	sub.f64 	%fd1, %fd36, %fd37;
	{
	.reg .b32 %temp; 
	mov.b64 	{%temp, %r3}, %fd1;
	}
	mov.f64 	%fd38, 0d4000000000000000;
	{
	.reg .b32 %temp; 
	mov.b64 	{%temp, %r23}, %fd38;
	}
	and.b32  	%r5, %r23, 2146435072;
	setp.eq.s32 	%p8, %r5, 1062207488;
	abs.f64 	%fd2, %fd1;
	{ // callseq 2, 0
	.param .b64 param0;
	st.param.f64 	[param0], %fd2;
	.param .b64 param1;
	st.param.f64 	[param1], 0d4000000000000000;
	.param .b64 retval0;
	call.uni (retval0), 
	__internal_accurate_pow, 
	(
	param0, 
	param1
	);
	ld.param.f64 	%fd39, [retval0];
	} // callseq 2
	setp.lt.s32 	%p9, %r3, 0;
	neg.f64 	%fd41, %fd39;
	selp.f64 	%fd42, %fd41, %fd39, %p8;
	selp.f64 	%fd87, %fd42, %fd39, %p9;
	setp.neu.f64 	%p10, %fd1, 0d0000000000000000;
	@%p10 bra 	$L__BB8_3;
	selp.b32 	%r24, %r3, 0, %p8;
	setp.lt.s32 	%p12, %r23, 0;
	or.b32  	%r25, %r24, 2146435072;
	selp.b32 	%r26, %r25, %r24, %p12;
	mov.b32 	%r27, 0;
	mov.b64 	%fd87, {%r27, %r26};
$L__BB8_3:
	add.f64 	%fd43, %fd1, 0d4000000000000000;
	{
	.reg .b32 %temp; 
	mov.b64 	{%temp, %r28}, %fd43;
	}
	and.b32  	%r29, %r28, 2146435072;
	setp.ne.s32 	%p13, %r29, 2146435072;
	@%p13 bra 	$L__BB8_8;
	setp.num.f64 	%p14, %fd1, %fd1;
	@%p14 bra 	$L__BB8_6;
	mov.f64 	%fd44, 0d4000000000000000;
	add.rn.f64 	%fd87, %fd1, %fd44;
	bra.uni 	$L__BB8_8;
$L__BB8_6:
	setp.neu.f64 	%p15, %fd2, 0d7FF0000000000000;
	@%p15 bra 	$L__BB8_8;
	setp.lt.s32 	%p18, %r23, 0;
	selp.b32 	%r31, 0, 2146435072, %p18;
	and.b32  	%r32, %r23, 2147483647;
	setp.ne.s32 	%p19, %r32, 1071644672;
	or.b32  	%r33, %r31, -2147483648;
	selp.b32 	%r34, %r33, %r31, %p19;
	selp.b32 	%r35, %r34, %r31, %p8;
	selp.b32 	%r36, %r35, %r31, %p9;
	mov.b32 	%r37, 0;
	mov.b64 	%fd87, {%r37, %r36};
$L__BB8_8:
	setp.eq.s32 	%p20, %r5, 1062207488;
	setp.eq.f64 	%p21, %fd1, 0d3FF0000000000000;
	selp.f64 	%fd9, 0d3FF0000000000000, %fd87, %p21;
	cvta.to.global.u64 	%rd14, %rd6;
	add.s64 	%rd16, %rd14, %rd10;
	ld.global.f64 	%fd45, [%rd16];
	cvta.to.global.u64 	%rd17, %rd4;
	add.s64 	%rd19, %rd17, %rd12;
	ld.global.f64 	%fd46, [%rd19];
	sub.f64 	%fd10, %fd45, %fd46;
	{
	.reg .b32 %temp; 
	mov.b64 	{%temp, %r6}, %fd10;
	}
	abs.f64 	%fd11, %fd10;
	{ // callseq 3, 0
	.param .b64 param0;
	st.param.f64 	[param0], %fd11;
	.param .b64 param1;
	st.param.f64 	[param1], 0d4000000000000000;
	.param .b64 retval0;
	call.uni (retval0), 
	__internal_accurate_pow, 
	(
	param0, 
	param1
	);
	ld.param.f64 	%fd47, [retval0];
	} // callseq 3
	setp.lt.s32 	%p22, %r6, 0;
	neg.f64 	%fd49, %fd47;
	selp.f64 	%fd50, %fd49, %fd47, %p20;
	selp.f64 	%fd89, %fd50, %fd47, %p22;
	setp.neu.f64 	%p23, %fd10, 0d0000000000000000;
	@%p23 bra 	$L__BB8_10;
	setp.eq.s32 	%p24, %r5, 1062207488;
	selp.b32 	%r39, %r6, 0, %p24;
	setp.lt.s32 	%p25, %r23, 0;
	or.b32  	%r40, %r39, 2146435072;
	selp.b32 	%r41, %r40, %r39, %p25;
	mov.b32 	%r42, 0;
	mov.b64 	%fd89, {%r42, %r41};
$L__BB8_10:
	add.f64 	%fd51, %fd10, 0d4000000000000000;
	{
	.reg .b32 %temp; 
	mov.b64 	{%temp, %r43}, %fd51;
	}
	and.b32  	%r44, %r43, 2146435072;
	setp.ne.s32 	%p26, %r44, 2146435072;
	@%p26 bra 	$L__BB8_15;
	setp.num.f64 	%p27, %fd10, %fd10;
	@%p27 bra 	$L__BB8_13;
	mov.f64 	%fd52, 0d4000000000000000;
	add.rn.f64 	%fd89, %fd10, %fd52;
	bra.uni 	$L__BB8_15;
$L__BB8_13:
	setp.neu.f64 	%p28, %fd11, 0d7FF0000000000000;
	@%p28 bra 	$L__BB8_15;
	setp.lt.s32 	%p29, %r6, 0;
	setp.eq.s32 	%p30, %r5, 1062207488;
	setp.lt.s32 	%p31, %r23, 0;
	selp.b32 	%r46, 0, 2146435072, %p31;
	and.b32  	%r47, %r23, 2147483647;
	setp.ne.s32 	%p32, %r47, 1071644672;
	or.b32  	%r48, %r46, -2147483648;
	selp.b32 	%r49, %r48, %r46, %p32;
	selp.b32 	%r50, %r49, %r46, %p30;
	selp.b32 	%r51, %r50, %r46, %p29;
	mov.b32 	%r52, 0;
	mov.b64 	%fd89, {%r52, %r51};
$L__BB8_15:
	setp.eq.f64 	%p33, %fd10, 0d3FF0000000000000;
	selp.f64 	%fd53, 0d3FF0000000000000, %fd89, %p33;
	add.f64 	%fd18, %fd9, %fd53;
	sqrt.rn.f64 	%fd19, %fd18;
	{
	.reg .b32 %temp; 
	mov.b64 	{%temp, %r7}, %fd19;
	}
	{
	.reg .b32 %temp; 
	mov.b64 	{%temp, %r8}, %fd35;
	}
	shr.u32 	%r53, %r8, 20;
	and.b32  	%r54, %r53, 2047;
	add.s32 	%r55, %r54, -1012;
	mov.b64 	%rd20, %fd35;
	shl.b64 	%rd2, %rd20, %r55;
	setp.eq.s64 	%p3, %rd2, -9223372036854775808;
	abs.f64 	%fd20, %fd19;
	setp.neu.f64 	%p34, %fd18, 0d0000000000000000;
	@%p34 bra 	$L__BB8_17;
	setp.eq.s64 	%p37, %rd2, -9223372036854775808;
	abs.f64 	%fd61, %fd35;
	setp.neu.f64 	%p38, %fd61, 0d3FE0000000000000;
	and.pred  	%p3, %p38, %p37;
	selp.b32 	%r56, %r7, 0, %p3;
	setp.lt.s32 	%p39, %r8, 0;
	or.b32  	%r57, %r56, 2146435072;
	selp.b32 	%r58, %r57, %r56, %p39;
	mov.b32 	%r59, 0;
	mov.b64 	%fd91, {%r59, %r58};
	bra.uni 	$L__BB8_18;
$L__BB8_17:
	{ // callseq 4, 0
	.param .b64 param0;
	st.param.f64 	[param0], %fd20;
	.param .b64 param1;
	st.param.f64 	[param1], %fd35;
	.param .b64 retval0;
	call.uni (retval0), 
	__internal_accurate_pow, 
	(
	param0, 
	param1
	);
	ld.param.f64 	%fd54, [retval0];
	} // callseq 4
	setp.lt.s32 	%p35, %r7, 0;
	cvt.rzi.f64.f64 	%fd56, %fd35;
	setp.neu.f64 	%p36, %fd35, %fd56;
	neg.f64 	%fd57, %fd54;
	selp.f64 	%fd58, %fd57, %fd54, %p3;
	selp.f64 	%fd59, %fd58, %fd54, %p35;
	selp.f64 	%fd60, 0dFFF8000000000000, %fd59, %p35;
	selp.f64 	%fd91, %fd60, %fd59, %p36;
$L__BB8_18:
	add.f64 	%fd62, %fd35, %fd19;
	{
	.reg .b32 %temp; 
	mov.b64 	{%temp, %r60}, %fd62;
	}
	and.b32  	%r61, %r60, 2146435072;
	setp.ne.s32 	%p40, %r61, 2146435072;
	@%p40 bra 	$L__BB8_25;
	setp.ge.f64 	%p41, %fd18, 0d0000000000000000;
	setp.num.f64 	%p42, %fd35, %fd35;
	and.pred  	%p43, %p42, %p41;
	@%p43 bra 	$L__BB8_21;
	add.rn.f64 	%fd91, %fd19, %fd35;
	bra.uni 	$L__BB8_25;
$L__BB8_21:
	abs.f64 	%fd63, %fd35;
	setp.neu.f64 	%p44, %fd63, 0d7FF0000000000000;
	@%p44 bra 	$L__BB8_23;
	setp.gt.f64 	%p49, %fd20, 0d3FF0000000000000;
	selp.b32 	%r69, 2146435072, 0, %p49;
	setp.lt.s32 	%p50, %r8, 0;
	xor.b32  	%r70, %r69, 2146435072;
	selp.b32 	%r71, %r70, %r69, %p50;
	mov.b32 	%r72, 0;
	mov.b64 	%fd91, {%r72, %r71};
	bra.uni 	$L__BB8_25;
$L__BB8_23:
	setp.neu.f64 	%p45, %fd20, 0d7FF0000000000000;
	@%p45 bra 	$L__BB8_25;
	setp.lt.s32 	%p46, %r7, 0;
	setp.lt.s32 	%p47, %r8, 0;
	selp.b32 	%r62, 0, 2146435072, %p47;
	and.b32  	%r63, %r8, 2147483647;
	setp.ne.s32 	%p48, %r63, 1071644672;
	or.b32  	%r64, %r62, -2147483648;
	selp.b32 	%r65, %r64, %r62, %p48;
	selp.b32 	%r66, %r65, %r62, %p3;
	selp.b32 	%r67, %r66, %r62, %p46;
	mov.b32 	%r68, 0;
	mov.b64 	%fd91, {%r68, %r67};
$L__BB8_25:
	setp.neu.f64 	%p51, %fd18, 0d0000000000000000;
	setp.eq.f64 	%p52, %fd19, 0d3FF0000000000000;
	setp.eq.f64 	%p53, %fd35, 0d0000000000000000;
	or.pred  	%p4, %p53, %p52;
	@%p51 bra 	$L__BB8_27;
	mad.lo.s32 	%r86, %r12, %r22, %r1;
	mul.wide.s32 	%rd23, %r86, 8;
	add.s64 	%rd24, %rd1, %rd23;
	st.global.f64 	[%rd24], %fd33;
	bra.uni 	$L__BB8_31;
$L__BB8_27:
	neg.f64 	%fd64, %fd91;
	selp.f64 	%fd65, 0dBFF0000000000000, %fd64, %p4;
	div.rn.f64 	%fd28, %fd65, %fd34;
	fma.rn.f64 	%fd66, %fd28, 0d3FF71547652B82FE, 0d4338000000000000;
	{
	.reg .b32 %temp; 
	mov.b64 	{%r9, %temp}, %fd66;
	}
	mov.f64 	%fd67, 0dC338000000000000;
	add.rn.f64 	%fd68, %fd66, %fd67;
	fma.rn.f64 	%fd69, %fd68, 0dBFE62E42FEFA39EF, %fd28;
	fma.rn.f64 	%fd70, %fd68, 0dBC7ABC9E3B39803F, %fd69;
	fma.rn.f64 	%fd71, %fd70, 0d3E5ADE1569CE2BDF, 0d3E928AF3FCA213EA;
	fma.rn.f64 	%fd72, %fd71, %fd70, 0d3EC71DEE62401315;
	fma.rn.f64 	%fd73, %fd72, %fd70, 0d3EFA01997C89EB71;
	fma.rn.f64 	%fd74, %fd73, %fd70, 0d3F2A01A014761F65;
	fma.rn.f64 	%fd75, %fd74, %fd70, 0d3F56C16C1852B7AF;
	fma.rn.f64 	%fd76, %fd75, %fd70, 0d3F81111111122322;
	fma.rn.f64 	%fd77, %fd76, %fd70, 0d3FA55555555502A1;
	fma.rn.f64 	%fd78, %fd77, %fd70, 0d3FC5555555555511;
	fma.rn.f64 	%fd79, %fd78, %fd70, 0d3FE000000000000B;
	fma.rn.f64 	%fd80, %fd79, %fd70, 0d3FF0000000000000;
	fma.rn.f64 	%fd81, %fd80, %fd70, 0d3FF0000000000000;
	{
	.reg .b32 %temp; 
	mov.b64 	{%r10, %temp}, %fd81;
	}
	{
	.reg .b32 %temp; 
	mov.b64 	{%temp, %r11}, %fd81;
	}
	shl.b32 	%r73, %r9, 20;
	add.s32 	%r74, %r73, %r11;
	mov.b64 	%fd92, {%r10, %r74};
	{
	.reg .b32 %temp; 
	mov.b64 	{%temp, %r75}, %fd28;
	}
	mov.b32 	%f2, %r75;
	abs.f32 	%f1, %f2;
	setp.lt.f32 	%p54, %f1, 0f4086232B;
	@%p54 bra 	$L__BB8_30;
	setp.lt.f64 	%p55, %fd28, 0d0000000000000000;
	add.f64 	%fd82, %fd28, 0d7FF0000000000000;
	selp.f64 	%fd92, 0d0000000000000000, %fd82, %p55;
	setp.geu.f32 	%p56, %f1, 0f40874800;
	@%p56 bra 	$L__BB8_30;
	shr.u32 	%r76, %r9, 31;
	add.s32 	%r77, %r9, %r76;
	shr.s32 	%r78, %r77, 1;
	shl.b32 	%r79, %r78, 20;
	add.s32 	%r80, %r11, %r79;
	mov.b64 	%fd83, {%r10, %r80};
	sub.s32 	%r81, %r9, %r78;
	shl.b32 	%r82, %r81, 20;
	add.s32 	%r83, %r82, 1072693248;
	mov.b32 	%r84, 0;
	mov.b64 	%fd84, {%r84, %r83};
	mul.f64 	%fd92, %fd84, %fd83;
$L__BB8_30:
	mul.f64 	%fd85, %fd33, %fd92;
	mad.lo.s32 	%r85, %r12, %r22, %r1;
	mul.wide.s32 	%rd21, %r85, 8;
	add.s64 	%rd22, %rd1, %rd21;
	st.global.f64 	[%rd22], %fd85;
$L__BB8_31:
	ret;

}
.func  (.param .b64 func_retval0) __internal_accurate_pow(
	.param .b64 __internal_accurate_pow_param_0,
	.param .b64 __internal_accurate_pow_param_1
)
{
	.reg .pred 	%p<8>;
	.reg .b32 	%r<49>;
	.reg .b32 	%f<3>;
	.reg .b64 	%fd<109>;

	ld.param.f64 	%fd10, [__internal_accurate_pow_param_0];
	ld.param.f64 	%fd11, [__internal_accurate_pow_param_1];
	{
	.reg .b32 %temp; 
	mov.b64 	{%temp, %r46}, %fd10;
	}
	{
	.reg .b32 %temp; 
	mov.b64 	{%r45, %temp}, %fd10;
	}
	shr.u32 	%r47, %r46, 20;
	setp.gt.u32 	%p1, %r46, 1048575;
	@%p1 bra 	$L__BB9_2;
	mul.f64 	%fd12, %fd10, 0d4350000000000000;
	{
	.reg .b32 %temp; 
	mov.b64 	{%temp, %r46}, %fd12;
	}
	{
	.reg .b32 %temp; 
	mov.b64 	{%r45, %temp}, %fd12;
	}
	shr.u32 	%r16, %r46, 20;
	add.s32 	%r47, %r16, -54;
$L__BB9_2:
	add.s32 	%r48, %r47, -1023;
	and.b32  	%r17, %r46, -2146435073;
	or.b32  	%r18, %r17, 1072693248;
	mov.b64 	%fd107, {%r45, %r18};
	setp.lt.u32 	%p2, %r18, 1073127583;
	@%p2 bra 	$L__BB9_4;
	{
	.reg .b32 %temp; 
	mov.b64 	{%r19, %temp}, %fd107;
	}
	{
	.reg .b32 %temp; 
	mov.b64 	{%temp, %r20}, %fd107;
	}
	add.s32 	%r21, %r20, -1048576;
	mov.b64 	%fd107, {%r19, %r21};
	add.s32 	%r48, %r47, -1022;
$L__BB9_4:
	add.f64 	%fd13, %fd107, 0dBFF0000000000000;
	add.f64 	%fd14, %fd107, 0d3FF0000000000000;
	rcp.approx.ftz.f64 	%fd15, %fd14;
	neg.f64 	%fd16, %fd14;
	fma.rn.f64 	%fd17, %fd16, %fd15, 0d3FF0000000000000;
	fma.rn.f64 	%fd18, %fd17, %fd17, %fd17;
	fma.rn.f64 	%fd19, %fd18, %fd15, %fd15;
	mul.f64 	%fd20, %fd13, %fd19;
	fma.rn.f64 	%fd21, %fd13, %fd19, %fd20;
	mul.f64 	%fd22, %fd21, %fd21;
	fma.rn.f64 	%fd23, %fd22, 0d3EB0F5FF7D2CAFE2, 0d3ED0F5D241AD3B5A;
	fma.rn.f64 	%fd24, %fd23, %fd22, 0d3EF3B20A75488A3F;
	fma.rn.f64 	%fd25, %fd24, %fd22, 0d3F1745CDE4FAECD5;
	fma.rn.f64 	%fd26, %fd25, %fd22, 0d3F3C71C7258A578B;
	fma.rn.f64 	%fd27, %fd26, %fd22, 0d3F6249249242B910;
	fma.rn.f64 	%fd28, %fd27, %fd22, 0d3F89999999999DFB;
	sub.f64 	%fd29, %fd13, %fd21;
	add.f64 	%fd30, %fd29, %fd29;
	neg.f64 	%fd31, %fd21;
	fma.rn.f64 	%fd32, %fd31, %fd13, %fd30;
	mul.f64 	%fd33, %fd19, %fd32;
	fma.rn.f64 	%fd34, %fd22, %fd28, 0d3FB5555555555555;
	mov.f64 	%fd35, 0d3FB5555555555555;
	sub.f64 	%fd36, %fd35, %fd34;
	fma.rn.f64 	%fd37, %fd22, %fd28, %fd36;
	add.f64 	%fd38, %fd37, 0dBC46A4CB00B9E7B0;
	add.f64 	%fd39, %fd34, %fd38;
	sub.f64 	%fd40, %fd34, %fd39;
	add.f64 	%fd41, %fd38, %fd40;
	mul.rn.f64 	%fd42, %fd21, %fd21;
	neg.f64 	%fd43, %fd42;
	fma.rn.f64 	%fd44, %fd21, %fd21, %fd43;
	{
	.reg .b32 %temp; 
	mov.b64 	{%r22, %temp}, %fd33;
	}
	{
	.reg .b32 %temp; 
	mov.b64 	{%temp, %r23}, %fd33;
	}
	add.s32 	%r24, %r23, 1048576;
	mov.b64 	%fd45, {%r22, %r24};
	fma.rn.f64 	%fd46, %fd21, %fd45, %fd44;
	mul.rn.f64 	%fd47, %fd42, %fd21;
	neg.f64 	%fd48, %fd47;
	fma.rn.f64 	%fd49, %fd42, %fd21, %fd48;
	fma.rn.f64 	%fd50, %fd42, %fd33, %fd49;
	fma.rn.f64 	%fd51, %fd46, %fd21, %fd50;
	mul.rn.f64 	%fd52, %fd39, %fd47;
	neg.f64 	%fd53, %fd52;
	fma.rn.f64 	%fd54, %fd39, %fd47, %fd53;
	fma.rn.f64 	%fd55, %fd39, %fd51, %fd54;
	fma.rn.f64 	%fd56, %fd41, %fd47, %fd55;
	add.f64 	%fd57, %fd52, %fd56;
	sub.f64 	%fd58, %fd52, %fd57;
	add.f64 	%fd59, %fd56, %fd58;
	add.f64 	%fd60, %fd21, %fd57;
	sub.f64 	%fd61, %fd21, %fd60;
	add.f64 	%fd62, %fd57, %fd61;
	add.f64 	%fd63, %fd59, %fd62;
	add.f64 	%fd64, %fd33, %fd63;
	add.f64 	%fd65, %fd60, %fd64;
	sub.f64 	%fd66, %fd60, %fd65;
	add.f64 	%fd67, %fd64, %fd66;
	xor.b32  	%r25, %r48, -2147483648;
	mov.b32 	%r26, 1127219200;
	mov.b64 	%fd68, {%r25, %r26};
	mov.b32 	%r27, -2147483648;
	mov.b64 	%fd69, {%r27, %r26};
	sub.f64 	%fd70, %fd68, %fd69;
	fma.rn.f64 	%fd71, %fd70, 0d3FE62E42FEFA39EF, %fd65;
	fma.rn.f64 	%fd72, %fd70, 0dBFE62E42FEFA39EF, %fd71;
	sub.f64 	%fd73, %fd72, %fd65;
	sub.f64 	%fd74, %fd67, %fd73;
	fma.rn.f64 	%fd75, %fd70, 0d3C7ABC9E3B39803F, %fd74;
	add.f64 	%fd76, %fd71, %fd75;
	sub.f64 	%fd77, %fd71, %fd76;
	add.f64 	%fd78, %fd75, %fd77;
	{
	.reg .b32 %temp; 
	mov.b64 	{%temp, %r28}, %fd11;
	}
	{
	.reg .b32 %temp; 
	mov.b64 	{%r29, %temp}, %fd11;
	}
	shl.b32 	%r30, %r28, 1;
	setp.gt.u32 	%p3, %r30, -33554433;
	and.b32  	%r31, %r28, -15728641;
	selp.b32 	%r32, %r31, %r28, %p3;
	mov.b64 	%fd79, {%r29, %r32};
	mul.rn.f64 	%fd80, %fd76, %fd79;
	neg.f64 	%fd81, %fd80;
	fma.rn.f64 	%fd82, %fd76, %fd79, %fd81;
	fma.rn.f64 	%fd83, %fd78, %fd79, %fd82;
	add.f64 	%fd4, %fd80, %fd83;
	sub.f64 	%fd84, %fd80, %fd4;
	add.f64 	%fd5, %fd83, %fd84;
	fma.rn.f64 	%fd85, %fd4, 0d3FF71547652B82FE, 0d4338000000000000;
	{
	.reg .b32 %temp; 
	mov.b64 	{%r13, %temp}, %fd85;
	}
	mov.f64 	%fd86, 0dC338000000000000;
	add.rn.f64 	%fd87, %fd85, %fd86;
	fma.rn.f64 	%fd88, %fd87, 0dBFE62E42FEFA39EF, %fd4;
	fma.rn.f64 	%fd89, %fd87, 0dBC7ABC9E3B39803F, %fd88;
	fma.rn.f64 	%fd90, %fd89, 0d3E5ADE1569CE2BDF, 0d3E928AF3FCA213EA;
	fma.rn.f64 	%fd91, %fd90, %fd89, 0d3EC71DEE62401315;
	fma.rn.f64 	%fd92, %fd91, %fd89, 0d3EFA01997C89EB71;
	fma.rn.f64 	%fd93, %fd92, %fd89, 0d3F2A01A014761F65;
	fma.rn.f64 	%fd94, %fd93, %fd89, 0d3F56C16C1852B7AF;
	fma.rn.f64 	%fd95, %fd94, %fd89, 0d3F81111111122322;
	fma.rn.f64 	%fd96, %fd95, %fd89, 0d3FA55555555502A1;
	fma.rn.f64 	%fd97, %fd96, %fd89, 0d3FC5555555555511;
	fma.rn.f64 	%fd98, %fd97, %fd89, 0d3FE000000000000B;
	fma.rn.f64 	%fd99, %fd98, %fd89, 0d3FF0000000000000;
	fma.rn.f64 	%fd100, %fd99, %fd89, 0d3FF0000000000000;
	{
	.reg .b32 %temp; 
	mov.b64 	{%r14, %temp}, %fd100;
	}
	{
	.reg .b32 %temp; 
	mov.b64 	{%temp, %r15}, %fd100;
	}
	shl.b32 	%r33, %r13, 20;
	add.s32 	%r34, %r33, %r15;
	mov.b64 	%fd108, {%r14, %r34};
	{
	.reg .b32 %temp; 
	mov.b64 	{%temp, %r35}, %fd4;
	}
	mov.b32 	%f2, %r35;
	abs.f32 	%f1, %f2;
	setp.lt.f32 	%p4, %f1, 0f4086232B;
	@%p4 bra 	$L__BB9_7;
	setp.lt.f64 	%p5, %fd4, 0d0000000000000000;
	add.f64 	%fd101, %fd4, 0d7FF0000000000000;
	selp.f64 	%fd108, 0d0000000000000000, %fd101, %p5;
	setp.geu.f32 	%p6, %f1, 0f40874800;
	@%p6 bra 	$L__BB9_7;
	shr.u32 	%r36, %r13, 31;
	add.s32 	%r37, %r13, %r36;
	shr.s32 	%r38, %r37, 1;
	shl.b32 	%r39, %r38, 20;
	add.s32 	%r40, %r15, %r39;
	mov.b64 	%fd102, {%r14, %r40};
	sub.s32 	%r41, %r13, %r38;
	shl.b32 	%r42, %r41, 20;
	add.s32 	%r43, %r42, 1072693248;
	mov.b32 	%r44, 0;
	mov.b64 	%fd103, {%r44, %r43};
	mul.f64 	%fd108, %fd103, %fd102;
$L__BB9_7:
	abs.f64 	%fd104, %fd108;
	setp.eq.f64 	%p7, %fd104, 0d7FF0000000000000;
	fma.rn.f64 	%fd105, %fd108, %fd5, %fd108;
	selp.f64 	%fd106, %fd108, %fd105, %p7;
	st.param.f64 	[func_retval0], %fd106;
	ret;

}


// ===== COMPILED SASS (sm_100) =====

	.target	sm_100

	.elftype	@"ET_EXEC"


//--------------------- .note.nv.tkinfo           --------------------------
	.section	.note.nv.tkinfo,"",@"SHT_NOTE"
	.sectionflags	@"SHF_NOTE_NV_TKINFO"
	.tkinfo
        /*0018*/ 	.word	0x00000002
        /*0030*/ 	.string	""
        /*0030*/ 	.string	"ptxas"
        /*0030*/ 	.string	"Cuda compilation tools, release 13.0, V13.0.88"
        /*0030*/ 	.string	"Build cuda_13.0.r13.0/compiler.36424714_0"
        /*0030*/ 	.string	"-arch sm_100 -m 64 "



//--------------------- .note.nv.cuinfo           --------------------------
	.section	.note.nv.cuinfo,"",@"SHT_NOTE"
	.sectionflags	@"SHF_NOTE_NV_CUINFO"
        /*0018*/ 	.short	0x0002
        /*001a*/ 	.short	0x0064
        /*001c*/ 	.short	0x0082
	.zero		2


//--------------------- .nv.info                  --------------------------
	.section	.nv.info,"",@"SHT_CUDA_INFO"
	.align	4


	//----- nvinfo : EIATTR_REGCOUNT
	.align		4
        /*0000*/ 	.byte	0x04, 0x2f
        /*0002*/ 	.short	(.L_3 - .L_2)
	.align		4
.L_2:
        /*0004*/ 	.word	index@(_Z23float2double_GPU_kerneliiPKfiPdi)
        /*0008*/ 	.word	0x0000000c


	//----- nvinfo : EIATTR_FRAME_SIZE
	.align		4
.L_3:
        /*000c*/ 	.byte	0x04, 0x11
        /*000e*/ 	.short	(.L_5 - .L_4)
	.align		4
.L_4:
        /*0010*/ 	.word	index@(_Z23float2double_GPU_kerneliiPKfiPdi)
        /*0014*/ 	.word	0x00000000


	//----- nvinfo : EIATTR_REGCOUNT
	.align		4
.L_5:
        /*0018*/ 	.byte	0x04, 0x2f
        /*001a*/ 	.short	(.L_7 - .L_6)
	.align		4
.L_6:
        /*001c*/ 	.word	index@(_Z23double2float_GPU_kerneliiPKdiPfi)
        /*0020*/ 	.word	0x0000000c


	//----- nvinfo : EIATTR_FRAME_SIZE
	.align		4
.L_7:
        /*0024*/ 	.byte	0x04, 0x11
        /*0026*/ 	.short	(.L_9 - .L_8)
	.align		4
.L_8:
        /*0028*/ 	.word	index@(_Z23double2float_GPU_kerneliiPKdiPfi)
        /*002c*/ 	.word	0x00000000


	//----- nvinfo : EIATTR_REGCOUNT
	.align		4
.L_9:
        /*0030*/ 	.byte	0x04, 0x2f
        /*0032*/ 	.short	(.L_11 - .L_10)
	.align		4
.L_10:
        /*0034*/ 	.word	index@(_Z21half2float_GPU_kerneliiPK6__halfiPfi)
        /*0038*/ 	.word	0x0000000a


	//----- nvinfo : EIATTR_FRAME_SIZE
	.align		4
.L_11:
        /*003c*/ 	.byte	0x04, 0x11
        /*003e*/ 	.short	(.L_13 - .L_12)
	.align		4
.L_12:
        /*0040*/ 	.word	index@(_Z21half2float_GPU_kerneliiPK6__halfiPfi)
        /*0044*/ 	.word	0x00000000


	//----- nvinfo : EIATTR_REGCOUNT
	.align		4
.L_13:
        /*0048*/ 	.byte	0x04, 0x2f
        /*004a*/ 	.short	(.L_15 - .L_14)
	.align		4
.L_14:
        /*004c*/ 	.word	index@(_Z21float2half_GPU_kerneliiPKfiP6__halfi)
        /*0050*/ 	.word	0x0000000a


	//----- nvinfo : EIATTR_FRAME_SIZE
	.align		4
.L_15:
        /*0054*/ 	.byte	0x04, 0x11
        /*0056*/ 	.short	(.L_17 - .L_16)
	.align		4
.L_16:
        /*0058*/ 	.word	index@(_Z21float2half_GPU_kerneliiPKfiP6__halfi)
        /*005c*/ 	.word	0x00000000


	//----- nvinfo : EIATTR_REGCOUNT
	.align		4
.L_17:
        /*0060*/ 	.byte	0x04, 0x2f
        /*0062*/ 	.short	(.L_19 - .L_18)
	.align		4
.L_18:
        /*0064*/ 	.word	index@(_Z22memcpy_half_GPU_kerneliiP6__halfS0_)
        /*0068*/ 	.word	0x0000000a


	//----- nvinfo : EIATTR_FRAME_SIZE
	.align		4
.L_19:
        /*006c*/ 	.byte	0x04, 0x11
        /*006e*/ 	.short	(.L_21 - .L_20)
	.align		4
.L_20:
        /*0070*/ 	.word	index@(_Z22memcpy_half_GPU_kerneliiP6__halfS0_)
        /*0074*/ 	.word	0x00000000


	//----- nvinfo : EIATTR_REGCOUNT
	.align		4
.L_21:
        /*0078*/ 	.byte	0x04, 0x2f
        /*007a*/ 	.short	(.L_23 - .L_22)
	.align		4
.L_22:
        /*007c*/ 	.word	index@(_Z23memcpy_float_GPU_kerneliiPfS_)
        /*0080*/ 	.word	0x0000000a


	//----- nvinfo : EIATTR_FRAME_SIZE
	.align		4
.L_23:
        /*0084*/ 	.byte	0x04, 0x11
        /*0086*/ 	.short	(.L_25 - .L_24)
	.align		4
.L_24:
        /*0088*/ 	.word	index@(_Z23memcpy_float_GPU_kerneliiPfS_)
        /*008c*/ 	.word	0x00000000


	//----- nvinfo : EIATTR_REGCOUNT
	.align		4
.L_25:
        /*0090*/ 	.byte	0x04, 0x2f
        /*0092*/ 	.short	(.L_27 - .L_26)
	.align		4
.L_26:
        /*0094*/ 	.word	index@(_Z29matrix_print_float_GPU_kerneliiPf)
        /*0098*/ 	.word	0x00000018


	//----- nvinfo : EIATTR_FRAME_SIZE
	.align		4
.L_27:
        /*009c*/ 	.byte	0x04, 0x11
        /*009e*/ 	.short	(.L_29 - .L_28)
	.align		4
.L_28:
        /*00a0*/ 	.word	index@(_Z29matrix_print_float_GPU_kerneliiPf)
        /*00a4*/ 	.word	0x00000010


	//----- nvinfo : EIATTR_REGCOUNT
	.align		4
.L_29:
        /*00a8*/ 	.byte	0x04, 0x2f
        /*00aa*/ 	.short	(.L_31 - .L_30)
	.align		4
.L_30:
        /*00ac*/ 	.word	index@(_Z30matrix_print_double_GPU_kerneliiPd)
        /*00b0*/ 	.word	0x00000018


	//----- nvinfo : EIATTR_FRAME_SIZE
	.align		4
.L_31:
        /*00b4*/ 	.byte	0x04, 0x11
        /*00b6*/ 	.short	(.L_33 - .L_32)
	.align		4
.L_32:
        /*00b8*/ 	.word	index@(_Z30matrix_print_double_GPU_kerneliiPd)
        /*00bc*/ 	.word	0x00000010


	//----- nvinfo : EIATTR_REGCOUNT
	.align		4
.L_33:
        /*00c0*/ 	.byte	0x04, 0x2f
        /*00c2*/ 	.short	(.L_35 - .L_34)
	.align		4
.L_34:
        /*00c4*/ 	.word	index@(_Z21dcmg_array_GPU_kernelPdiiiiS_S_S_S_dddii)
        /*00c8*/ 	.word	0x0000001e


	//----- nvinfo : EIATTR_FRAME_SIZE
	.align		4
.L_35:
        /*00cc*/ 	.byte	0x04, 0x11
        /*00ce*/ 	.short	(.L_37 - .L_36)
	.align		4
.L_36:
        /*00d0*/ 	.word	index@($_Z21dcmg_array_GPU_kernelPdiiiiS_S_S_S_dddii$__internal_accurate_pow)
        /*00d4*/ 	.word	0x00000000


	//----- nvinfo : EIATTR_FRAME_SIZE
	.align		4
.L_37:
        /*00d8*/ 	.byte	0x04, 0x11
        /*00da*/ 	.short	(.L_39 - .L_38)
	.align		4
.L_38:
        /*00dc*/ 	.word	index@($__internal_1_$__cuda_sm20_dsqrt_rn_f64_mediumpath_v1)
        /*00e0*/ 	.word	0x00000000


	//----- nvinfo : EIATTR_FRAME_SIZE
	.align		4
.L_39:
        /*00e4*/ 	.byte	0x04, 0x11
        /*00e6*/ 	.short	(.L_41 - .L_40)
	.align		4
.L_40:
        /*00e8*/ 	.word	index@($__internal_0_$__cuda_sm20_div_rn_f64_full)
        /*00ec*/ 	.word	0x00000000


	//----- nvinfo : EIATTR_FRAME_SIZE
	.align		4
.L_41:
        /*00f0*/ 	.byte	0x04, 0x11
        /*00f2*/ 	.short	(.L_43 - .L_42)
	.align		4
.L_42:
        /*00f4*/ 	.word	index@(_Z21dcmg_array_GPU_kernelPdiiiiS_S_S_S_dddii)
        /*00f8*/ 	.word	0x00000000


	//----- nvinfo : EIATTR_MIN_STACK_SIZE
	.align		4
.L_43:
        /*00fc*/ 	.byte	0x04, 0x12
        /*00fe*/ 	.short	(.L_45 - .L_44)
	.align		4
.L_44:
        /*0100*/ 	.word	index@(_Z21dcmg_array_GPU_kernelPdiiiiS_S_S_S_dddii)
        /*0104*/ 	.word	0x00000000


	//----- nvinfo : EIATTR_MIN_STACK_SIZE
	.align		4
.L_45:
        /*0108*/ 	.byte	0x04, 0x12
        /*010a*/ 	.short	(.L_47 - .L_46)
	.align		4
.L_46:
        /*010c*/ 	.word	index@(_Z30matrix_print_double_GPU_kerneliiPd)
        /*0110*/ 	.word	0x00000010


	//----- nvinfo : EIATTR_MIN_STACK_SIZE
	.align		4
.L_47:
        /*0114*/ 	.byte	0x04, 0x12
        /*0116*/ 	.short	(.L_49 - .L_48)
	.align		4
.L_48:
        /*0118*/ 	.word	index@(_Z29matrix_print_float_GPU_kerneliiPf)
        /*011c*/ 	.word	0x00000010


	//----- nvinfo : EIATTR_MIN_STACK_SIZE
	.align		4
.L_49:
        /*0120*/ 	.byte	0x04, 0x12
        /*0122*/ 	.short	(.L_51 - .L_50)
	.align		4
.L_50:
        /*0124*/ 	.word	index@(_Z23memcpy_float_GPU_kerneliiPfS_)
        /*0128*/ 	.word	0x00000000


	//----- nvinfo : EIATTR_MIN_STACK_SIZE
	.align		4
.L_51:
        /*012c*/ 	.byte	0x04, 0x12
        /*012e*/ 	.short	(.L_53 - .L_52)
	.align		4
.L_52:
        /*0130*/ 	.word	index@(_Z22memcpy_half_GPU_kerneliiP6__halfS0_)
        /*0134*/ 	.word	0x00000000


	//----- nvinfo : EIATTR_MIN_STACK_SIZE
	.align		4
.L_53:
        /*0138*/ 	.byte	0x04, 0x12
        /*013a*/ 	.short	(.L_55 - .L_54)
	.align		4
.L_54:
        /*013c*/ 	.word	index@(_Z21float2half_GPU_kerneliiPKfiP6__halfi)
        /*0140*/ 	.word	0x00000000


	//----- nvinfo : EIATTR_MIN_STACK_SIZE
	.align		4
.L_55:
        /*0144*/ 	.byte	0x04, 0x12
        /*0146*/ 	.short	(.L_57 - .L_56)
	.align		4
.L_56:
        /*0148*/ 	.word	index@(_Z21half2float_GPU_kerneliiPK6__halfiPfi)
        /*014c*/ 	.word	0x00000000


	//----- nvinfo : EIATTR_MIN_STACK_SIZE
	.align		4
.L_57:
        /*0150*/ 	.byte	0x04, 0x12
        /*0152*/ 	.short	(.L_59 - .L_58)
	.align		4
.L_58:
        /*0154*/ 	.word	index@(_Z23double2float_GPU_kerneliiPKdiPfi)
        /*0158*/ 	.word	0x00000000


	//----- nvinfo : EIATTR_MIN_STACK_SIZE
	.align		4
.L_59:
        /*015c*/ 	.byte	0x04, 0x12
        /*015e*/ 	.short	(.L_61 - .L_60)
	.align		4
.L_60:
        /*0160*/ 	.word	index@(_Z23float2double_GPU_kerneliiPKfiPdi)
        /*0164*/ 	.word	0x00000000
.L_61:


//--------------------- .nv.compat                --------------------------
	.section	.nv.compat,"",@"SHT_CUDA_COMPAT_INFO"
	.align	4
        /*0000*/ 	.byte	0x02, 0x09, 0x00, 0x00, 0x02, 0x02, 0x01, 0x00, 0x02, 0x05, 0x05, 0x00, 0x03, 0x07, 0x01, 0x01
        /*0010*/ 	.byte	0x02, 0x03, 0x00, 0x00, 0x02, 0x06, 0x01, 0x00, 0x04, 0x0b, 0x08, 0x00, 0x01, 0x00, 0x00, 0x00
        /*0020*/ 	.byte	0x00, 0x00, 0x00, 0x00


//--------------------- .nv.info._Z21dcmg_array_GPU_kernelPdiiiiS_S_S_S_dddii --------------------------
	.section	.nv.info._Z21dcmg_array_GPU_kernelPdiiiiS_S_S_S_dddii,"",@"SHT_CUDA_INFO"
	.sectionflags	@""
	.align	4


	//----- nvinfo : EIATTR_CUDA_API_VERSION
	.align		4
        /*0000*/ 	.byte	0x04, 0x37
        /*0002*/ 	.short	(.L_63 - .L_62)
.L_62:
        /*0004*/ 	.word	0x00000082


	//----- nvinfo : EIATTR_KPARAM_INFO
	.align		4
.L_63:
        /*0008*/ 	.byte	0x04, 0x17
        /*000a*/ 	.short	(.L_65 - .L_64)
.L_64:
        /*000c*/ 	.word	0x00000000
        /*0010*/ 	.short	0x000d
        /*0012*/ 	.short	0x0054
        /*0014*/ 	.byte	0x00, 0xf0, 0x11, 0x00


	//----- nvinfo : EIATTR_KPARAM_INFO
	.align		4
.L_65:
        /*0018*/ 	.byte	0x04, 0x17
        /*001a*/ 	.short	(.L_67 - .L_66)
.L_66:
        /*001c*/ 	.word	0x00000000
        /*0020*/ 	.short	0x000c
        /*0022*/ 	.short	0x0050
        /*0024*/ 	.byte	0x00, 0xf0, 0x11, 0x00


	//----- nvinfo : EIATTR_KPARAM_INFO
	.align		4
.L_67:
        /*0028*/ 	.byte	0x04, 0x17
        /*002a*/ 	.short	(.L_69 - .L_68)
.L_68:
        /*002c*/ 	.word	0x00000000
        /*0030*/ 	.short	0x000b
        /*0032*/ 	.short	0x0048
        /*0034*/ 	.byte	0x00, 0xf0, 0x21, 0x00


	//----- nvinfo : EIATTR_KPARAM_INFO
	.align		4
.L_69:
        /*0038*/ 	.byte	0x04, 0x17
        /*003a*/ 	.short	(.L_71 - .L_70)
.L_70:
        /*003c*/ 	.word	0x00000000
        /*0040*/ 	.short	0x000a
        /*0042*/ 	.short	0x0040
        /*0044*/ 	.byte	0x00, 0xf0, 0x21, 0x00


	//----- nvinfo : EIATTR_KPARAM_INFO
	.align		4
.L_71:
        /*0048*/ 	.byte	0x04, 0x17
        /*004a*/ 	.short	(.L_73 - .L_72)
.L_72:
        /*004c*/ 	.word	0x00000000
        /*0050*/ 	.short	0x0009
        /*0052*/ 	.short	0x0038
        /*0054*/ 	.byte	0x00, 0xf0, 0x21, 0x00


	//----- nvinfo : EIATTR_KPARAM_INFO
	.align		4
.L_73:
        /*0058*/ 	.byte	0x04, 0x17
        /*005a*/ 	.short	(.L_75 - .L_74)
.L_74:
        /*005c*/ 	.word	0x00000000
        /*0060*/ 	.short	0x0008
        /*0062*/ 	.short	0x0030
        /*0064*/ 	.byte	0x00, 0xf5, 0x21, 0x00


	//----- nvinfo : EIATTR_KPARAM_INFO
	.align		4
.L_75:
        /*0068*/ 	.byte	0x04, 0x17
        /*006a*/ 	.short	(.L_77 - .L_76)
.L_76:
        /*006c*/ 	.word	0x00000000
        /*0070*/ 	.short	0x0007
        /*0072*/ 	.short	0x0028
        /*0074*/ 	.byte	0x00, 0xf5, 0x21, 0x00


	//----- nvinfo : EIATTR_KPARAM_INFO
	.align		4
.L_77:
        /*0078*/ 	.byte	0x04, 0x17
        /*007a*/ 	.short	(.L_79 - .L_78)
.L_78:
        /*007c*/ 	.word	0x00000000
        /*0080*/ 	.short	0x0006
        /*0082*/ 	.short	0x0020
        /*0084*/ 	.byte	0x00, 0xf5, 0x21, 0x00


	//----- nvinfo : EIATTR_KPARAM_INFO
	.align		4
.L_79:
        /*0088*/ 	.byte	0x04, 0x17
        /*008a*/ 	.short	(.L_81 - .L_80)
.L_80:
        /*008c*/ 	.word	0x00000000
        /*0090*/ 	.short	0x0005
        /*0092*/ 	.short	0x0018
        /*0094*/ 	.byte	0x00, 0xf5, 0x21, 0x00


	//----- nvinfo : EIATTR_KPARAM_INFO
	.align		4
.L_81:
        /*0098*/ 	.byte	0x04, 0x17
        /*009a*/ 	.short	(.L_83 - .L_82)
.L_82:
        /*009c*/ 	.word	0x00000000
        /*00a0*/ 	.short	0x0004
        /*00a2*/ 	.short	0x0014
        /*00a4*/ 	.byte	0x00, 0xf0, 0x11, 0x00


	//----- nvinfo : EIATTR_KPARAM_INFO
	.align		4
.L_83:
        /*00a8*/ 	.byte	0x04, 0x17
        /*00aa*/ 	.short	(.L_85 - .L_84)
.L_84:
        /*00ac*/ 	.word	0x00000000
        /*00b0*/ 	.short	0x0003
        /*00b2*/ 	.short	0x0010
        /*00b4*/ 	.byte	0x00, 0xf0, 0x11, 0x00


	//----- nvinfo : EIATTR_KPARAM_INFO
	.align		4
.L_85:
        /*00b8*/ 	.byte	0x04, 0x17
        /*00ba*/ 	.short	(.L_87 - .L_86)
.L_86:
        /*00bc*/ 	.word	0x00000000
        /*00c0*/ 	.short	0x0002
        /*00c2*/ 	.short	0x000c
        /*00c4*/ 	.byte	0x00, 0xf0, 0x11, 0x00


	//----- nvinfo : EIATTR_KPARAM_INFO
	.align		4
.L_87:
        /*00c8*/ 	.byte	0x04, 0x17
        /*00ca*/ 	.short	(.L_89 - .L_88)
.L_88:
        /*00cc*/ 	.word	0x00000000
        /*00d0*/ 	.short	0x0001
        /*00d2*/ 	.short	0x0008
        /*00d4*/ 	.byte	0x00, 0xf0, 0x11, 0x00


	//----- nvinfo : EIATTR_KPARAM_INFO
	.align		4
.L_89:
        /*00d8*/ 	.byte	0x04, 0x17
        /*00da*/ 	.short	(.L_91 - .L_90)
.L_90:
        /*00dc*/ 	.word	0x00000000
        /*00e0*/ 	.short	0x0000
        /*00e2*/ 	.short	0x0000
        /*00e4*/ 	.byte	0x00, 0xf5, 0x21, 0x00


	//----- nvinfo : EIATTR_SPARSE_MMA_MASK
	.align		4
.L_91:
        /*00e8*/ 	.byte	0x03, 0x50
        /*00ea*/ 	.short	0x0000


	//----- nvinfo : EIATTR_MAXREG_COUNT
	.align		4
        /*00ec*/ 	.byte	0x03, 0x1b
        /*00ee*/ 	.short	0x00ff


	//----- nvinfo : EIATTR_MERCURY_ISA_VERSION
	.align		4
        /*00f0*/ 	.byte	0x03, 0x5f
        /*00f2*/ 	.short	0x0101


	//----- nvinfo : EIATTR_VRC_CTA_INIT_COUNT
	.align		4
        /*00f4*/ 	.byte	0x02, 0x4a
	.zero		1
	.zero		1


	//----- nvinfo : EIATTR_EXIT_INSTR_OFFSETS
	.align		4
        /*00f8*/ 	.byte	0x04, 0x1c
        /*00fa*/ 	.short	(.L_93 - .L_92)


	//   ....[0]....
.L_92:
        /*00fc*/ 	.word	0x000000c0


	//   ....[1]....
        /*0100*/ 	.word	0x00000af0


	//   ....[2]....
        /*0104*/ 	.word	0x000010c0


	//----- nvinfo : EIATTR_CRS_STACK_SIZE
	.align		4
.L_93:
        /*0108*/ 	.byte	0x04, 0x1e
        /*010a*/ 	.short	(.L_95 - .L_94)
.L_94:
        /*010c*/ 	.word	0x00000000


	//----- nvinfo : EIATTR_CBANK_PARAM_SIZE
	.align		4
.L_95:
        /*0110*/ 	.byte	0x03, 0x19
        /*0112*/ 	.short	0x0058


	//----- nvinfo : EIATTR_PARAM_CBANK
	.align		4
        /*0114*/ 	.byte	0x04, 0x0a
        /*0116*/ 	.short	(.L_97 - .L_96)
	.align		4
.L_96:
        /*0118*/ 	.word	index@(.nv.constant0._Z21dcmg_array_GPU_kernelPdiiiiS_S_S_S_dddii)
        /*011c*/ 	.short	0x0380
        /*011e*/ 	.short	0x0058


	//----- nvinfo : EIATTR_SW_WAR
	.align		4
.L_97:
        /*0120*/ 	.byte	0x04, 0x36
        /*0122*/ 	.short	(.L_99 - .L_98)
.L_98:
        /*0124*/ 	.word	0x00000008
.L_99:


//--------------------- .nv.info._Z30matrix_print_double_GPU_kerneliiPd --------------------------
	.section	.nv.info._Z30matrix_print_double_GPU_kerneliiPd,"",@"SHT_CUDA_INFO"
	.sectionflags	@""
	.align	4


	//----- nvinfo : EIATTR_CUDA_API_VERSION
	.align		4
        /*0000*/ 	.byte	0x04, 0x37
        /*0002*/ 	.short	(.L_101 - .L_100)
.L_100:
        /*0004*/ 	.word	0x00000082


	//----- nvinfo : EIATTR_KPARAM_INFO
	.align		4
.L_101:
        /*0008*/ 	.byte	0x04, 0x17
        /*000a*/ 	.short	(.L_103 - .L_102)
.L_102:
        /*000c*/ 	.word	0x00000000
        /*0010*/ 	.short	0x0002
        /*0012*/ 	.short	0x0008
        /*0014*/ 	.byte	0x00, 0xf5, 0x21, 0x00


	//----- nvinfo : EIATTR_KPARAM_INFO
	.align		4
.L_103:
        /*0018*/ 	.byte	0x04, 0x17
        /*001a*/ 	.short	(.L_105 - .L_104)
.L_104:
        /*001c*/ 	.word	0x00000000
        /*0020*/ 	.short	0x0001
        /*0022*/ 	.short	0x0004
        /*0024*/ 	.byte	0x00, 0xf0, 0x11, 0x00


	//----- nvinfo : EIATTR_KPARAM_INFO
	.align		4
.L_105:
        /*0028*/ 	.byte	0x04, 0x17
        /*002a*/ 	.short	(.L_107 - .L_106)
.L_106:
        /*002c*/ 	.word	0x00000000
        /*0030*/ 	.short	0x0000
        /*0032*/ 	.short	0x0000
        /*0034*/ 	.byte	0x00, 0xf0, 0x11, 0x00


	//----- nvinfo : EIATTR_SPARSE_MMA_MASK
	.align		4
.L_107:
        /*0038*/ 	.byte	0x03, 0x50
        /*003a*/ 	.short	0x0000


	//----- nvinfo : EIATTR_MAXREG_COUNT
	.align		4
        /*003c*/ 	.byte	0x03, 0x1b
        /*003e*/ 	.short	0x00ff


	//----- nvinfo : EIATTR_EXTERNS
	.align		4
        /*0040*/ 	.byte	0x04, 0x0f
        /*0042*/ 	.short	(.L_109 - .L_108)


	//   ....[0]....
	.align		4
.L_108:
        /*0044*/ 	.word	index@(vprintf)


	//----- nvinfo : EIATTR_MERCURY_ISA_VERSION
	.align		4
.L_109:
        /*0048*/ 	.byte	0x03, 0x5f
        /*004a*/ 	.short	0x0101


	//----- nvinfo : EIATTR_VRC_CTA_INIT_COUNT
	.align		4
        /*004c*/ 	.byte	0x02, 0x4a
	.zero		1
	.zero		1


	//----- nvinfo : EIATTR_SYSCALL_OFFSETS
	.align		4
        /*0050*/ 	.byte	0x04, 0x46
        /*0052*/ 	.short	(.L_111 - .L_110)


	//   ....[0]....
.L_110:
        /*0054*/ 	.word	0x000001f0


	//----- nvinfo : EIATTR_EXIT_INSTR_OFFSETS
	.align		4
.L_111:
        /*0058*/ 	.byte	0x04, 0x1c
        /*005a*/ 	.short	(.L_113 - .L_112)


	//   ....[0]....
.L_112:
        /*005c*/ 	.word	0x00000110


	//   ....[1]....
        /*0060*/ 	.word	0x00000200


	//----- nvinfo : EIATTR_CRS_STACK_SIZE
	.align		4
.L_113:
        /*0064*/ 	.byte	0x04, 0x1e
        /*0066*/ 	.short	(.L_115 - .L_114)
.L_114:
        /*0068*/ 	.word	0x00000000


	//----- nvinfo : EIATTR_CBANK_PARAM_SIZE
	.align		4
.L_115:
        /*006c*/ 	.byte	0x03, 0x19
        /*006e*/ 	.short	0x0010


	//----- nvinfo : EIATTR_PARAM_CBANK
	.align		4
        /*0070*/ 	.byte	0x04, 0x0a
        /*0072*/ 	.short	(.L_117 - .L_116)
	.align		4
.L_116:
        /*0074*/ 	.word	index@(.nv.constant0._Z30matrix_print_double_GPU_kerneliiPd)
        /*0078*/ 	.short	0x0380
        /*007a*/ 	.short	0x0010


	//----- nvinfo : EIATTR_SW_WAR
	.align		4
.L_117:
        /*007c*/ 	.byte	0x04, 0x36
        /*007e*/ 	.short	(.L_119 - .L_118)
.L_118:
        /*0080*/ 	.word	0x00000008
.L_119:


//--------------------- .nv.info._Z29matrix_print_float_GPU_kerneliiPf --------------------------
	.section	.nv.info._Z29matrix_print_float_GPU_kerneliiPf,"",@"SHT_CUDA_INFO"
	.sectionflags	@""
	.align	4


	//----- nvinfo : EIATTR_CUDA_API_VERSION
	.align		4
        /*0000*/ 	.byte	0x04, 0x37
        /*0002*/ 	.short	(.L_121 - .L_120)
.L_120:
        /*0004*/ 	.word	0x00000082


	//----- nvinfo : EIATTR_KPARAM_INFO
	.align		4
.L_121:
        /*0008*/ 	.byte	0x04, 0x17
        /*000a*/ 	.short	(.L_123 - .L_122)
.L_122:
        /*000c*/ 	.word	0x00000000
        /*0010*/ 	.short	0x0002
        /*0012*/ 	.short	0x0008
        /*0014*/ 	.byte	0x00, 0xf5, 0x21, 0x00


	//----- nvinfo : EIATTR_KPARAM_INFO
	.align		4
.L_123:
        /*0018*/ 	.byte	0x04, 0x17
        /*001a*/ 	.short	(.L_125 - .L_124)
.L_124:
        /*001c*/ 	.word	0x00000000
        /*0020*/ 	.short	0x0001
        /*0022*/ 	.short	0x0004
        /*0024*/ 	.byte	0x00, 0xf0, 0x11, 0x00


	//----- nvinfo : EIATTR_KPARAM_INFO
	.align		4
.L_125:
        /*0028*/ 	.byte	0x04, 0x17
        /*002a*/ 	.short	(.L_127 - .L_126)
.L_126:
        /*002c*/ 	.word	0x00000000
        /*0030*/ 	.short	0x0000
        /*0032*/ 	.short	0x0000
        /*0034*/ 	.byte	0x00, 0xf0, 0x11, 0x00


	//----- nvinfo : EIATTR_SPARSE_MMA_MASK
	.align		4
.L_127:
        /*0038*/ 	.byte	0x03, 0x50
        /*003a*/ 	.short	0x0000


	//----- nvinfo : EIATTR_MAXREG_COUNT
	.align		4
        /*003c*/ 	.byte	0x03, 0x1b
        /*003e*/ 	.short	0x00ff


	//----- nvinfo : EIATTR_EXTERNS
	.align		4
        /*0040*/ 	.byte	0x04, 0x0f
        /*0042*/ 	.short	(.L_129 - .L_128)


	//   ....[0]....
	.align		4
.L_128:
        /*0044*/ 	.word	index@(vprintf)


	//----- nvinfo : EIATTR_MERCURY_ISA_VERSION
	.align		4
.L_129:
        /*0048*/ 	.byte	0x03, 0x5f
        /*004a*/ 	.short	0x0101


	//----- nvinfo : EIATTR_VRC_CTA_INIT_COUNT
	.align		4
        /*004c*/ 	.byte	0x02, 0x4a
	.zero		1
	.zero		1


	//----- nvinfo : EIATTR_SYSCALL_OFFSETS
	.align		4
        /*0050*/ 	.byte	0x04, 0x46
        /*0052*/ 	.short	(.L_131 - .L_130)


	//   ....[0]....
.L_130:
        /*0054*/ 	.word	0x00000200


	//----- nvinfo : EIATTR_EXIT_INSTR_OFFSETS
	.align		4
.L_131:
        /*0058*/ 	.byte	0x04, 0x1c
        /*005a*/ 	.short	(.L_133 - .L_132)


	//   ....[0]....
.L_132:
        /*005c*/ 	.word	0x00000110


	//   ....[1]....
        /*0060*/ 	.word	0x00000210


	//----- nvinfo : EIATTR_CRS_STACK_SIZE
	.align		4
.L_133:
        /*0064*/ 	.byte	0x04, 0x1e
        /*0066*/ 	.short	(.L_135 - .L_134)
.L_134:
        /*0068*/ 	.word	0x00000000


	//----- nvinfo : EIATTR_CBANK_PARAM_SIZE
	.align		4
.L_135:
        /*006c*/ 	.byte	0x03, 0x19
        /*006e*/ 	.short	0x0010


	//----- nvinfo : EIATTR_PARAM_CBANK
	.align		4
        /*0070*/ 	.byte	0x04, 0x0a
        /*0072*/ 	.short	(.L_137 - .L_136)
	.align		4
.L_136:
        /*0074*/ 	.word	index@(.nv.constant0._Z29matrix_print_float_GPU_kerneliiPf)
        /*0078*/ 	.short	0x0380
        /*007a*/ 	.short	0x0010


	//----- nvinfo : EIATTR_SW_WAR
	.align		4
.L_137:
        /*007c*/ 	.byte	0x04, 0x36
        /*007e*/ 	.short	(.L_139 - .L_138)
.L_138:
        /*0080*/ 	.word	0x00000008
.L_139:


//--------------------- .nv.info._Z23memcpy_float_GPU_kerneliiPfS_ --------------------------
	.section	.nv.info._Z23memcpy_float_GPU_kerneliiPfS_,"",@"SHT_CUDA_INFO"
	.sectionflags	@""
	.align	4


	//----- nvinfo : EIATTR_CUDA_API_VERSION
	.align		4
        /*0000*/ 	.byte	0x04, 0x37
        /*0002*/ 	.short	(.L_141 - .L_140)
.L_140:
        /*0004*/ 	.word	0x00000082


	//----- nvinfo : EIATTR_KPARAM_INFO
	.align		4
.L_141:
        /*0008*/ 	.byte	0x04, 0x17
        /*000a*/ 	.short	(.L_143 - .L_142)
.L_142:
        /*000c*/ 	.word	0x00000000
        /*0010*/ 	.short	0x0003
        /*0012*/ 	.short	0x0010
        /*0014*/ 	.byte	0x00, 0xf5, 0x21, 0x00


	//----- nvinfo : EIATTR_KPARAM_INFO
	.align		4
.L_143:
        /*0018*/ 	.byte	0x04, 0x17
        /*001a*/ 	.short	(.L_145 - .L_144)
.L_144:
        /*001c*/ 	.word	0x00000000
        /*0020*/ 	.short	0x0002
        /*0022*/ 	.short	0x0008
        /*0024*/ 	.byte	0x00, 0xf5, 0x21, 0x00


	//----- nvinfo : EIATTR_KPARAM_INFO
	.align		4
.L_145:
        /*0028*/ 	.byte	0x04, 0x17
        /*002a*/ 	.short	(.L_147 - .L_146)
.L_146:
        /*002c*/ 	.word	0x00000000
        /*0030*/ 	.short	0x0001
        /*0032*/ 	.short	0x0004
        /*0034*/ 	.byte	0x00, 0xf0, 0x11, 0x00


	//----- nvinfo : EIATTR_KPARAM_INFO
	.align		4
.L_147:
        /*0038*/ 	.byte	0x04, 0x17
        /*003a*/ 	.short	(.L_149 - .L_148)
.L_148:
        /*003c*/ 	.word	0x00000000
        /*0040*/ 	.short	0x0000
        /*0042*/ 	.short	0x0000
        /*0044*/ 	.byte	0x00, 0xf0, 0x11, 0x00


	//----- nvinfo : EIATTR_SPARSE_MMA_MASK
	.align		4
.L_149:
        /*0048*/ 	.byte	0x03, 0x50
        /*004a*/ 	.short	0x0000


	//----- nvinfo : EIATTR_MAXREG_COUNT
	.align		4
        /*004c*/ 	.byte	0x03, 0x1b
        /*004e*/ 	.short	0x00ff


	//----- nvinfo : EIATTR_MERCURY_ISA_VERSION
	.align		4
        /*0050*/ 	.byte	0x03, 0x5f
        /*0052*/ 	.short	0x0101


	//----- nvinfo : EIATTR_VRC_CTA_INIT_COUNT
	.align		4
        /*0054*/ 	.byte	0x02, 0x4a
	.zero		1
	.zero		1


	//----- nvinfo : EIATTR_EXIT_INSTR_OFFSETS
	.align		4
        /*0058*/ 	.byte	0x04, 0x1c
        /*005a*/ 	.short	(.L_151 - .L_150)


	//   ....[0]....
.L_150:
        /*005c*/ 	.word	0x000000c0


	//   ....[1]....
        /*0060*/ 	.word	0x00000150


	//----- nvinfo : EIATTR_CBANK_PARAM_SIZE
	.align		4
.L_151:
        /*0064*/ 	.byte	0x03, 0x19
        /*0066*/ 	.short	0x0018


	//----- nvinfo : EIATTR_PARAM_CBANK
	.align		4
        /*0068*/ 	.byte	0x04, 0x0a
        /*006a*/ 	.short	(.L_153 - .L_152)
	.align		4
.L_152:
        /*006c*/ 	.word	index@(.nv.constant0._Z23memcpy_float_GPU_kerneliiPfS_)
        /*0070*/ 	.short	0x0380
        /*0072*/ 	.short	0x0018


	//----- nvinfo : EIATTR_SW_WAR
	.align		4
.L_153:
        /*0074*/ 	.byte	0x04, 0x36
        /*0076*/ 	.short	(.L_155 - .L_154)
.L_154:
        /*0078*/ 	.word	0x00000008
.L_155:


//--------------------- .nv.info._Z22memcpy_half_GPU_kerneliiP6__halfS0_ --------------------------
	.section	.nv.info._Z22memcpy_half_GPU_kerneliiP6__halfS0_,"",@"SHT_CUDA_INFO"
	.sectionflags	@""
	.align	4


	//----- nvinfo : EIATTR_CUDA_API_VERSION
	.align		4
        /*0000*/ 	.byte	0x04, 0x37
        /*0002*/ 	.short	(.L_157 - .L_156)
.L_156:
        /*0004*/ 	.word	0x00000082


	//----- nvinfo : EIATTR_KPARAM_INFO
	.align		4
.L_157:
        /*0008*/ 	.byte	0x04, 0x17
        /*000a*/ 	.short	(.L_159 - .L_158)
.L_158:
        /*000c*/ 	.word	0x00000000
        /*0010*/ 	.short	0x0003
        /*0012*/ 	.short	0x0010
        /*0014*/ 	.byte	0x00, 0xf5, 0x21, 0x00


	//----- nvinfo : EIATTR_KPARAM_INFO
	.align		4
.L_159:
        /*0018*/ 	.byte	0x04, 0x17
        /*001a*/ 	.short	(.L_161 - .L_160)
.L_160:
        /*001c*/ 	.word	0x00000000
        /*0020*/ 	.short	0x0002
        /*0022*/ 	.short	0x0008
        /*0024*/ 	.byte	0x00, 0xf5, 0x21, 0x00


	//----- nvinfo : EIATTR_KPARAM_INFO
	.align		4
.L_161:
        /*0028*/ 	.byte	0x04, 0x17
        /*002a*/ 	.short	(.L_163 - .L_162)
.L_162:
        /*002c*/ 	.word	0x00000000
        /*0030*/ 	.short	0x0001
        /*0032*/ 	.short	0x0004
        /*0034*/ 	.byte	0x00, 0xf0, 0x11, 0x00


	//----- nvinfo : EIATTR_KPARAM_INFO
	.align		4
.L_163:
        /*0038*/ 	.byte	0x04, 0x17
        /*003a*/ 	.short	(.L_165 - .L_164)
.L_164:
        /*003c*/ 	.word	0x00000000
        /*0040*/ 	.short	0x0000
        /*0042*/ 	.short	0x0000
        /*0044*/ 	.byte	0x00, 0xf0, 0x11, 0x00


	//----- nvinfo : EIATTR_SPARSE_MMA_MASK
	.align		4
.L_165:
        /*0048*/ 	.byte	0x03, 0x50
        /*004a*/ 	.short	0x0000


	//----- nvinfo : EIATTR_MAXREG_COUNT
	.align		4
        /*004c*/ 	.byte	0x03, 0x1b
        /*004e*/ 	.short	0x00ff


	//----- nvinfo : EIATTR_MERCURY_ISA_VERSION
	.align		4
        /*0050*/ 	.byte	0x03, 0x5f
        /*0052*/ 	.short	0x0101


	//----- nvinfo : EIATTR_VRC_CTA_INIT_COUNT
	.align		4
        /*0054*/ 	.byte	0x02, 0x4a
	.zero		1
	.zero		1


	//----- nvinfo : EIATTR_EXIT_INSTR_OFFSETS
	.align		4
        /*0058*/ 	.byte	0x04, 0x1c
        /*005a*/ 	.short	(.L_167 - .L_166)


	//   ....[0]....
.L_166:
        /*005c*/ 	.word	0x000000c0


	//   ....[1]....
        /*0060*/ 	.word	0x00000150


	//----- nvinfo : EIATTR_CBANK_PARAM_SIZE
	.align		4
.L_167:
        /*0064*/ 	.byte	0x03, 0x19
        /*0066*/ 	.short	0x0018


	//----- nvinfo : EIATTR_PARAM_CBANK
	.align		4
        /*0068*/ 	.byte	0x04, 0x0a
        /*006a*/ 	.short	(.L_169 - .L_168)
	.align		4
.L_168:
        /*006c*/ 	.word	index@(.nv.constant0._Z22memcpy_half_GPU_kerneliiP6__halfS0_)
        /*0070*/ 	.short	0x0380
        /*0072*/ 	.short	0x0018


	//----- nvinfo : EIATTR_SW_WAR
	.align		4
.L_169:
        /*0074*/ 	.byte	0x04, 0x36
        /*0076*/ 	.short	(.L_171 - .L_170)
.L_170:
        /*0078*/ 	.word	0x00000008
.L_171:


//--------------------- .nv.info._Z21float2half_GPU_kerneliiPKfiP6__halfi --------------------------
	.section	.nv.info._Z21float2half_GPU_kerneliiPKfiP6__halfi,"",@"SHT_CUDA_INFO"
	.sectionflags	@""
	.align	4


	//----- nvinfo : EIATTR_CUDA_API_VERSION
	.align		4
        /*0000*/ 	.byte	0x04, 0x37
        /*0002*/ 	.short	(.L_173 - .L_172)
.L_172:
        /*0004*/ 	.word	0x00000082


	//----- nvinfo : EIATTR_KPARAM_INFO
	.align		4
.L_173:
        /*0008*/ 	.byte	0x04, 0x17
        /*000a*/ 	.short	(.L_175 - .L_174)
.L_174:
        /*000c*/ 	.word	0x00000000
        /*0010*/ 	.short	0x0005
        /*0012*/ 	.short	0x0020
        /*0014*/ 	.byte	0x00, 0xf0, 0x11, 0x00


	//----- nvinfo : EIATTR_KPARAM_INFO
	.align		4
.L_175:
        /*0018*/ 	.byte	0x04, 0x17
        /*001a*/ 	.short	(.L_177 - .L_176)
.L_176:
        /*001c*/ 	.word	0x00000000
        /*0020*/ 	.short	0x0004
        /*0022*/ 	.short	0x0018
        /*0024*/ 	.byte	0x00, 0xf5, 0x21, 0x00


	//----- nvinfo : EIATTR_KPARAM_INFO
	.align		4
.L_177:
        /*0028*/ 	.byte	0x04, 0x17
        /*002a*/ 	.short	(.L_179 - .L_178)
.L_178:
        /*002c*/ 	.word	0x00000000
        /*0030*/ 	.short	0x0003
        /*0032*/ 	.short	0x0010
        /*0034*/ 	.byte	0x00, 0xf0, 0x11, 0x00


	//----- nvinfo : EIATTR_KPARAM_INFO
	.align		4
.L_179:
        /*0038*/ 	.byte	0x04, 0x17
        /*003a*/ 	.short	(.L_181 - .L_180)
.L_180:
        /*003c*/ 	.word	0x00000000
        /*0040*/ 	.short	0x0002
        /*0042*/ 	.short	0x0008
        /*0044*/ 	.byte	0x00, 0xf5, 0x21, 0x00


	//----- nvinfo : EIATTR_KPARAM_INFO
	.align		4
.L_181:
        /*0048*/ 	.byte	0x04, 0x17
        /*004a*/ 	.short	(.L_183 - .L_182)
.L_182:
        /*004c*/ 	.word	0x00000000
        /*0050*/ 	.short	0x0001
        /*0052*/ 	.short	0x0004
        /*0054*/ 	.byte	0x00, 0xf0, 0x11, 0x00


	//----- nvinfo : EIATTR_KPARAM_INFO
	.align		4
.L_183:
        /*0058*/ 	.byte	0x04, 0x17
        /*005a*/ 	.short	(.L_185 - .L_184)
.L_184:
        /*005c*/ 	.word	0x00000000
        /*0060*/ 	.short	0x0000
        /*0062*/ 	.short	0x0000
        /*0064*/ 	.byte	0x00, 0xf0, 0x11, 0x00


	//----- nvinfo : EIATTR_SPARSE_MMA_MASK
	.align		4
.L_185:
        /*0068*/ 	.byte	0x03, 0x50
        /*006a*/ 	.short	0x0000


	//----- nvinfo : EIATTR_MAXREG_COUNT
	.align		4
        /*006c*/ 	.byte	0x03, 0x1b
        /*006e*/ 	.short	0x00ff


	//----- nvinfo : EIATTR_MERCURY_ISA_VERSION
	.align		4
        /*0070*/ 	.byte	0x03, 0x5f
        /*0072*/ 	.short	0x0101


	//----- nvinfo : EIATTR_VRC_CTA_INIT_COUNT
	.align		4
        /*0074*/ 	.byte	0x02, 0x4a
	.zero		1
	.zero		1


	//----- nvinfo : EIATTR_EXIT_INSTR_OFFSETS
	.align		4
        /*0078*/ 	.byte	0x04, 0x1c
        /*007a*/ 	.short	(.L_187 - .L_186)


	//   ....[0]....
.L_186:
        /*007c*/ 	.word	0x000000c0


	//   ....[1]....
        /*0080*/ 	.word	0x00000190


	//----- nvinfo : EIATTR_CBANK_PARAM_SIZE
	.align		4
.L_187:
        /*0084*/ 	.byte	0x03, 0x19
        /*0086*/ 	.short	0x0024


	//----- nvinfo : EIATTR_PARAM_CBANK
	.align		4
        /*0088*/ 	.byte	0x04, 0x0a
        /*008a*/ 	.short	(.L_189 - .L_188)
	.align		4
.L_188:
        /*008c*/ 	.word	index@(.nv.constant0._Z21float2half_GPU_kerneliiPKfiP6__halfi)
        /*0090*/ 	.short	0x0380
        /*0092*/ 	.short	0x0024


	//----- nvinfo : EIATTR_SW_WAR
	.align		4
.L_189:
        /*0094*/ 	.byte	0x04, 0x36
        /*0096*/ 	.short	(.L_191 - .L_190)
.L_190:
        /*0098*/ 	.word	0x00000008
.L_191:


//--------------------- .nv.info._Z21half2float_GPU_kerneliiPK6__halfiPfi --------------------------
	.section	.nv.info._Z21half2float_GPU_kerneliiPK6__halfiPfi,"",@"SHT_CUDA_INFO"
	.sectionflags	@""
	.align	4


	//----- nvinfo : EIATTR_CUDA_API_VERSION
	.align		4
        /*0000*/ 	.byte	0x04, 0x37
        /*0002*/ 	.short	(.L_193 - .L_192)
.L_192:
        /*0004*/ 	.word	0x00000082


	//----- nvinfo : EIATTR_KPARAM_INFO
	.align		4
.L_193:
        /*0008*/ 	.byte	0x04, 0x17
        /*000a*/ 	.short	(.L_195 - .L_194)
.L_194:
        /*000c*/ 	.word	0x00000000
        /*0010*/ 	.short	0x0005
        /*0012*/ 	.short	0x0020
        /*0014*/ 	.byte	0x00, 0xf0, 0x11, 0x00


	//----- nvinfo : EIATTR_KPARAM_INFO
	.align		4
.L_195:
        /*0018*/ 	.byte	0x04, 0x17
        /*001a*/ 	.short	(.L_197 - .L_196)
.L_196:
        /*001c*/ 	.word	0x00000000
        /*0020*/ 	.short	0x0004
        /*0022*/ 	.short	0x0018
        /*0024*/ 	.byte	0x00, 0xf5, 0x21, 0x00


	//----- nvinfo : EIATTR_KPARAM_INFO
	.align		4
.L_197:
        /*0028*/ 	.byte	0x04, 0x17
        /*002a*/ 	.short	(.L_199 - .L_198)
.L_198:
        /*002c*/ 	.word	0x00000000
        /*0030*/ 	.short	0x0003
        /*0032*/ 	.short	0x0010
        /*0034*/ 	.byte	0x00, 0xf0, 0x11, 0x00


	//----- nvinfo : EIATTR_KPARAM_INFO
	.align		4
.L_199:
        /*0038*/ 	.byte	0x04, 0x17
        /*003a*/ 	.short	(.L_201 - .L_200)
.L_200:
        /*003c*/ 	.word	0x00000000
        /*0040*/ 	.short	0x0002
        /*0042*/ 	.short	0x0008
        /*0044*/ 	.byte	0x00, 0xf5, 0x21, 0x00


	//----- nvinfo : EIATTR_KPARAM_INFO
	.align		4
.L_201:
        /*0048*/ 	.byte	0x04, 0x17
        /*004a*/ 	.short	(.L_203 - .L_202)
.L_202:
        /*004c*/ 	.word	0x00000000
        /*0050*/ 	.short	0x0001
        /*0052*/ 	.short	0x0004
        /*0054*/ 	.byte	0x00, 0xf0, 0x11, 0x00


	//----- nvinfo : EIATTR_KPARAM_INFO
	.align		4
.L_203:
        /*0058*/ 	.byte	0x04, 0x17
        /*005a*/ 	.short	(.L_205 - .L_204)
.L_204:
        /*005c*/ 	.word	0x00000000
        /*0060*/ 	.short	0x0000
        /*0062*/ 	.short	0x0000
        /*0064*/ 	.byte	0x00, 0xf0, 0x11, 0x00


	//----- nvinfo : EIATTR_SPARSE_MMA_MASK
	.align		4
.L_205:
        /*0068*/ 	.byte	0x03, 0x50
        /*006a*/ 	.short	0x0000


	//----- nvinfo : EIATTR_MAXREG_COUNT
	.align		4
        /*006c*/ 	.byte	0x03, 0x1b
        /*006e*/ 	.short	0x00ff


	//----- nvinfo : EIATTR_MERCURY_ISA_VERSION
	.align		4
        /*0070*/ 	.byte	0x03, 0x5f
        /*0072*/ 	.short	0x0101


	//----- nvinfo : EIATTR_VRC_CTA_INIT_COUNT
	.align		4
        /*0074*/ 	.byte	0x02, 0x4a
	.zero		1
	.zero		1


	//----- nvinfo : EIATTR_EXIT_INSTR_OFFSETS
	.align		4
        /*0078*/ 	.byte	0x04, 0x1c
        /*007a*/ 	.short	(.L_207 - .L_206)


	//   ....[0]....
.L_206:
        /*007c*/ 	.word	0x000000c0


	//   ....[1]....
        /*0080*/ 	.word	0x00000190


	//----- nvinfo : EIATTR_CBANK_PARAM_SIZE
	.align		4
.L_207:
        /*0084*/ 	.byte	0x03, 0x19
        /*0086*/ 	.short	0x0024


	//----- nvinfo : EIATTR_PARAM_CBANK
	.align		4
        /*0088*/ 	.byte	0x04, 0x0a
        /*008a*/ 	.short	(.L_209 - .L_208)
	.align		4
.L_208:
        /*008c*/ 	.word	index@(.nv.constant0._Z21half2float_GPU_kerneliiPK6__halfiPfi)
        /*0090*/ 	.short	0x0380
        /*0092*/ 	.short	0x0024


	//----- nvinfo : EIATTR_SW_WAR
	.align		4
.L_209:
        /*0094*/ 	.byte	0x04, 0x36
        /*0096*/ 	.short	(.L_211 - .L_210)
.L_210:
        /*0098*/ 	.word	0x00000008
.L_211:


//--------------------- .nv.info._Z23double2float_GPU_kerneliiPKdiPfi --------------------------
	.section	.nv.info._Z23double2float_GPU_kerneliiPKdiPfi,"",@"SHT_CUDA_INFO"
	.sectionflags	@""
	.align	4


	//----- nvinfo : EIATTR_CUDA_API_VERSION
	.align		4
        /*0000*/ 	.byte	0x04, 0x37
        /*0002*/ 	.short	(.L_213 - .L_212)
.L_212:
        /*0004*/ 	.word	0x00000082


	//----- nvinfo : EIATTR_KPARAM_INFO
	.align		4
.L_213:
        /*0008*/ 	.byte	0x04, 0x17
        /*000a*/ 	.short	(.L_215 - .L_214)
.L_214:
        /*000c*/ 	.word	0x00000000
        /*0010*/ 	.short	0x0005
        /*0012*/ 	.short	0x0020
        /*0014*/ 	.byte	0x00, 0xf0, 0x11, 0x00


	//----- nvinfo : EIATTR_KPARAM_INFO
	.align		4
.L_215:
        /*0018*/ 	.byte	0x04, 0x17
        /*001a*/ 	.short	(.L_217 - .L_216)
.L_216:
        /*001c*/ 	.word	0x00000000
        /*0020*/ 	.short	0x0004
        /*0022*/ 	.short	0x0018
        /*0024*/ 	.byte	0x00, 0xf5, 0x21, 0x00


	//----- nvinfo : EIATTR_KPARAM_INFO
	.align		4
.L_217:
        /*0028*/ 	.byte	0x04, 0x17
        /*002a*/ 	.short	(.L_219 - .L_218)
.L_218:
        /*002c*/ 	.word	0x00000000
        /*0030*/ 	.short	0x0003
        /*0032*/ 	.short	0x0010
        /*0034*/ 	.byte	0x00, 0xf0, 0x11, 0x00


	//----- nvinfo : EIATTR_KPARAM_INFO
	.align		4
.L_219:
        /*0038*/ 	.byte	0x04, 0x17
        /*003a*/ 	.short	(.L_221 - .L_220)
.L_220:
        /*003c*/ 	.word	0x00000000
        /*0040*/ 	.short	0x0002
        /*0042*/ 	.short	0x0008
        /*0044*/ 	.byte	0x00, 0xf5, 0x21, 0x00


	//----- nvinfo : EIATTR_KPARAM_INFO
	.align		4
.L_221:
        /*0048*/ 	.byte	0x04, 0x17
        /*004a*/ 	.short	(.L_223 - .L_222)
.L_222:
        /*004c*/ 	.word	0x00000000
        /*0050*/ 	.short	0x0001
        /*0052*/ 	.short	0x0004
        /*0054*/ 	.byte	0x00, 0xf0, 0x11, 0x00


	//----- nvinfo : EIATTR_KPARAM_INFO
	.align		4
.L_223:
        /*0058*/ 	.byte	0x04, 0x17
        /*005a*/ 	.short	(.L_225 - .L_224)
.L_224:
        /*005c*/ 	.word	0x00000000
        /*0060*/ 	.short	0x0000
        /*0062*/ 	.short	0x0000
        /*0064*/ 	.byte	0x00, 0xf0, 0x11, 0x00


	//----- nvinfo : EIATTR_SPARSE_MMA_MASK
	.align		4
.L_225:
        /*0068*/ 	.byte	0x03, 0x50
        /*006a*/ 	.short	0x0000


	//----- nvinfo : EIATTR_MAXREG_COUNT
	.align		4
        /*006c*/ 	.byte	0x03, 0x1b
        /*006e*/ 	.short	0x00ff


	//----- nvinfo : EIATTR_MERCURY_ISA_VERSION
	.align		4
        /*0070*/ 	.byte	0x03, 0x5f
        /*0072*/ 	.short	0x0101


	//----- nvinfo : EIATTR_VRC_CTA_INIT_COUNT
	.align		4
        /*0074*/ 	.byte	0x02, 0x4a
	.zero		1
	.zero		1


	//----- nvinfo : EIATTR_EXIT_INSTR_OFFSETS
	.align		4
        /*0078*/ 	.byte	0x04, 0x1c
        /*007a*/ 	.short	(.L_227 - .L_226)


	//   ....[0]....
.L_226:
        /*007c*/ 	.word	0x000000c0


	//   ....[1]....
        /*0080*/ 	.word	0x00000190


	//----- nvinfo : EIATTR_CBANK_PARAM_SIZE
	.align		4
.L_227:
        /*0084*/ 	.byte	0x03, 0x19
        /*0086*/ 	.short	0x0024


	//----- nvinfo : EIATTR_PARAM_CBANK
	.align		4
        /*0088*/ 	.byte	0x04, 0x0a
        /*008a*/ 	.short	(.L_229 - .L_228)
	.align		4
.L_228:
        /*008c*/ 	.word	index@(.nv.constant0._Z23double2float_GPU_kerneliiPKdiPfi)
        /*0090*/ 	.short	0x0380
        /*0092*/ 	.short	0x0024


	//----- nvinfo : EIATTR_SW_WAR
	.align		4
.L_229:
        /*0094*/ 	.byte	0x04, 0x36
        /*0096*/ 	.short	(.L_231 - .L_230)
.L_230:
        /*0098*/ 	.word	0x00000008
.L_231:


//--------------------- .nv.info._Z23float2double_GPU_kerneliiPKfiPdi --------------------------
	.section	.nv.info._Z23float2double_GPU_kerneliiPKfiPdi,"",@"SHT_CUDA_INFO"
	.sectionflags	@""
	.align	4


	//----- nvinfo : EIATTR_CUDA_API_VERSION
	.align		4
        /*0000*/ 	.byte	0x04, 0x37
        /*0002*/ 	.short	(.L_233 - .L_232)
.L_232:
        /*0004*/ 	.word	0x00000082


	//----- nvinfo : EIATTR_KPARAM_INFO
	.align		4
.L_233:
        /*0008*/ 	.byte	0x04, 0x17
        /*000a*/ 	.short	(.L_235 - .L_234)
.L_234:
        /*000c*/ 	.word	0x00000000
        /*0010*/ 	.short	0x0005
        /*0012*/ 	.short	0x0020
        /*0014*/ 	.byte	0x00, 0xf0, 0x11, 0x00


	//----- nvinfo : EIATTR_KPARAM_INFO
	.align		4
.L_235:
        /*0018*/ 	.byte	0x04, 0x17
        /*001a*/ 	.short	(.L_237 - .L_236)
.L_236:
        /*001c*/ 	.word	0x00000000
        /*0020*/ 	.short	0x0004
        /*0022*/ 	.short	0x0018
        /*0024*/ 	.byte	0x00, 0xf5, 0x21, 0x00


	//----- nvinfo : EIATTR_KPARAM_INFO
	.align		4
.L_237:
        /*0028*/ 	.byte	0x04, 0x17
        /*002a*/ 	.short	(.L_239 - .L_238)
.L_238:
        /*002c*/ 	.word	0x00000000
        /*0030*/ 	.short	0x0003
        /*0032*/ 	.short	0x0010
        /*0034*/ 	.byte	0x00, 0xf0, 0x11, 0x00


	//----- nvinfo : EIATTR_KPARAM_INFO
	.align		4
.L_239:
        /*0038*/ 	.byte	0x04, 0x17
        /*003a*/ 	.short	(.L_241 - .L_240)
.L_240:
        /*003c*/ 	.word	0x00000000
        /*0040*/ 	.short	0x0002
        /*0042*/ 	.short	0x0008
        /*0044*/ 	.byte	0x00, 0xf5, 0x21, 0x00


	//----- nvinfo : EIATTR_KPARAM_INFO
	.align		4
.L_241:
        /*0048*/ 	.byte	0x04, 0x17
        /*004a*/ 	.short	(.L_243 - .L_242)
.L_242:
        /*004c*/ 	.word	0x00000000
        /*0050*/ 	.short	0x0001
        /*0052*/ 	.short	0x0004
        /*0054*/ 	.byte	0x00, 0xf0, 0x11, 0x00


	//----- nvinfo : EIATTR_KPARAM_INFO
	.align		4
.L_243:
        /*0058*/ 	.byte	0x04, 0x17
        /*005a*/ 	.short	(.L_245 - .L_244)
.L_244:
        /*005c*/ 	.word	0x00000000
        /*0060*/ 	.short	0x0000
        /*0062*/ 	.short	0x0000
        /*0064*/ 	.byte	0x00, 0xf0, 0x11, 0x00


	//----- nvinfo : EIATTR_SPARSE_MMA_MASK
	.align		4
.L_245:
        /*0068*/ 	.byte	0x03, 0x50
        /*006a*/ 	.short	0x0000


	//----- nvinfo : EIATTR_MAXREG_COUNT
	.align		4
        /*006c*/ 	.byte	0x03, 0x1b
        /*006e*/ 	.short	0x00ff


	//----- nvinfo : EIATTR_MERCURY_ISA_VERSION
	.align		4
        /*0070*/ 	.byte	0x03, 0x5f
        /*0072*/ 	.short	0x0101


	//----- nvinfo : EIATTR_VRC_CTA_INIT_COUNT
	.align		4
        /*0074*/ 	.byte	0x02, 0x4a
	.zero		1
	.zero		1


	//----- nvinfo : EIATTR_EXIT_INSTR_OFFSETS
	.align		4
        /*0078*/ 	.byte	0x04, 0x1c
        /*007a*/ 	.short	(.L_247 - .L_246)


	//   ....[0]....
.L_246:
        /*007c*/ 	.word	0x000000c0


	//   ....[1]....
        /*0080*/ 	.word	0x00000190


	//----- nvinfo : EIATTR_CBANK_PARAM_SIZE
	.align		4
.L_247:
        /*0084*/ 	.byte	0x03, 0x19
        /*0086*/ 	.short	0x0024


	//----- nvinfo : EIATTR_PARAM_CBANK
	.align		4
        /*0088*/ 	.byte	0x04, 0x0a
        /*008a*/ 	.short	(.L_249 - .L_248)
	.align		4
.L_248:
        /*008c*/ 	.word	index@(.nv.constant0._Z23float2double_GPU_kerneliiPKfiPdi)
        /*0090*/ 	.short	0x0380
        /*0092*/ 	.short	0x0024


	//----- nvinfo : EIATTR_SW_WAR
	.align		4
.L_249:
        /*0094*/ 	.byte	0x04, 0x36
        /*0096*/ 	.short	(.L_251 - .L_250)
.L_250:
        /*0098*/ 	.word	0x00000008
.L_251:


//--------------------- .nv.callgraph             --------------------------
	.section	.nv.callgraph,"",@"SHT_CUDA_CALLGRAPH"
	.align	4
	.sectionentsize	8
	.align		4
        /*0000*/ 	.word	0x00000000
	.align		4
        /*0004*/ 	.word	0xffffffff
	.align		4
        /*0008*/ 	.word	index@(_Z30matrix_print_double_GPU_kerneliiPd)
	.align		4
        /*000c*/ 	.word	index@(vprintf)
	.align		4
        /*0010*/ 	.word	index@(_Z29matrix_print_float_GPU_kerneliiPf)
	.align		4
        /*0014*/ 	.word	index@(vprintf)
	.align		4
        /*0018*/ 	.word	0x00000000
	.align		4
        /*001c*/ 	.word	0xfffffffe
	.align		4
        /*0020*/ 	.word	0x00000000
	.align		4
        /*0024*/ 	.word	0xfffffffd
	.align		4
        /*0028*/ 	.word	0x00000000
	.align		4
        /*002c*/ 	.word	0xfffffffc


//--------------------- .nv.constant4             --------------------------
	.section	.nv.constant4,"a",@progbits
	.align	8
	.align		8
.nv.constant4:
        /*0000*/ 	.dword	$str
	.align		8
        /*0008*/ 	.dword	$str$1
	.align		8
        /*0010*/ 	.dword	vprintf


//--------------------- .text._Z21dcmg_array_GPU_kernelPdiiiiS_S_S_S_dddii --------------------------
	.section	.text._Z21dcmg_array_GPU_kernelPdiiiiS_S_S_S_dddii,"ax",@progbits
	.align	128
        .global         _Z21dcmg_array_GPU_kernelPdiiiiS_S_S_S_dddii
        .type           _Z21dcmg_array_GPU_kernelPdiiiiS_S_S_S_dddii,@function
        .size           _Z21dcmg_array_GPU_kernelPdiiiiS_S_S_S_dddii,(.L_x_40 - _Z21dcmg_array_GPU_kernelPdiiiiS_S_S_S_dddii)
        .other          _Z21dcmg_array_GPU_kernelPdiiiiS_S_S_S_dddii,@"STO_CUDA_ENTRY STV_DEFAULT"
_Z21dcmg_array_GPU_kernelPdiiiiS_S_S_S_dddii:
.text._Z21dcmg_array_GPU_kernelPdiiiiS_S_S_S_dddii:
[----:B------:R-:W-:Y:S01]  /*0000*/  LDC R1, c[0x0][0x37c] ;  /* 0x0000df00ff017b82 */ /* 0x000fe20000000800 */
[----:B------:R-:W0:Y:S07]  /*0010*/  S2R R27, SR_TID.Y ;  /* 0x00000000001b7919 */ /* 0x000e2e0000002200 */
[----:B------:R-:W1:Y:S01]  /*0020*/  LDC R3, c[0x0][0x360] ;  /* 0x0000d800ff037b82 */ /* 0x000e620000000800 */
[----:B------:R-:W2:Y:S01]  /*0030*/  LDCU.64 UR6, c[0x0][0x388] ;  /* 0x00007100ff0677ac */ /* 0x000ea20008000a00 */
[----:B------:R-:W1:Y:S06]  /*0040*/  S2R R0, SR_TID.X ;  /* 0x0000000000007919 */ /* 0x000e6c0000002100 */
[----:B------:R-:W0:Y:S08]  /*0050*/  S2UR UR5, SR_CTAID.Y ;  /* 0x00000000000579c3 */ /* 0x000e300000002600 */
[----:B------:R-:W0:Y:S08]  /*0060*/  LDC R2, c[0x0][0x364] ;  /* 0x0000d900ff027b82 */ /* 0x000e300000000800 */
[----:B------:R-:W1:Y:S01]  /*0070*/  S2UR UR4, SR_CTAID.X ;  /* 0x00000000000479c3 */ /* 0x000e620000002500 */
[----:B0-----:R-:W-:-:S05]  /*0080*/  IMAD R27, R2, UR5, R27 ;  /* 0x00000005021b7c24 */ /* 0x001fca000f8e021b */
[----:B--2---:R-:W-:Y:S01]  /*0090*/  ISETP.GE.AND P0, PT, R27, UR7, PT ;  /* 0x000000071b007c0c */ /* 0x004fe2000bf06270 */
[----:B-1----:R-:W-:-:S05]  /*00a0*/  IMAD R0, R3, UR4, R0 ;  /* 0x0000000403007c24 */ /* 0x002fca000f8e0200 */
[----:B------:R-:W-:-:S13]  /*00b0*/  ISETP.GE.OR P0, PT, R0, UR6, P0 ;  /* 0x0000000600007c0c */ /* 0x000fda0008706670 */
[----:B------:R-:W-:Y:S05]  /*00c0*/  @P0 EXIT ;  /* 0x000000000000094d */ /* 0x000fea0003800000 */
[----:B------:R-:W0:Y:S01]  /*00d0*/  LDC.64 R8, c[0x0][0x398] ;  /* 0x0000e600ff087b82 */ /* 0x000e220000000a00 */
[----:B------:R-:W1:Y:S07]  /*00e0*/  LDCU.64 UR4, c[0x0][0x358] ;  /* 0x00006b00ff0477ac */ /* 0x000e6e0008000a00 */
[----:B------:R-:W2:Y:S01]  /*00f0*/  LDC.64 R6, c[0x0][0x3a8] ;  /* 0x0000ea00ff067b82 */ /* 0x000ea20000000a00 */
[----:B0-----:R-:W-:-:S06]  /*0100*/  IMAD.WIDE.U32 R8, R27, 0x8, R8 ;  /* 0x000000081b087825 */ /* 0x001fcc00078e0008 */
[----:B-1----:R-:W3:Y:S01]  /*0110*/  LDG.E.64 R8, desc[UR4][R8.64] ;  /* 0x0000000408087981 */ /* 0x002ee2000c1e1b00 */
[----:B--2---:R-:W-:-:S05]  /*0120*/  IMAD.WIDE R6, R0, 0x8, R6 ;  /* 0x0000000800067825 */ /* 0x004fca00078e0206 */
[----:B------:R-:W3:Y:S01]  /*0130*/  LDG.E.64 R4, desc[UR4][R6.64] ;  /* 0x0000000406047981 */ /* 0x000ee2000c1e1b00 */
[----:B------:R-:W-:Y:S01]  /*0140*/  BSSY.RECONVERGENT B0, `(.L_x_0) ;  /* 0x0000007000007945 */ /* 0x000fe20003800200 */
[----:B------:R-:W-:Y:S01]  /*0150*/  IMAD.MOV.U32 R2, RZ, RZ, RZ ;  /* 0x000000ffff027224 */ /* 0x000fe200078e00ff */
[----:B------:R-:W-:Y:S01]  /*0160*/  MOV R26, 0x1b0 ;  /* 0x000001b0001a7802 */ /* 0x000fe20000000f00 */
[----:B------:R-:W-:Y:S01]  /*0170*/  IMAD.MOV.U32 R3, RZ, RZ, 0x40000000 ;  /* 0x40000000ff037424 */ /* 0x000fe200078e00ff */
[----:B---3--:R-:W-:-:S08]  /*0180*/  DADD R4, R4, -R8 ;  /* 0x0000000004047229 */ /* 0x008fd00000000808 */
[----:B------:R-:W-:-:S11]  /*0190*/  DADD R20, -RZ, |R4| ;  /* 0x00000000ff147229 */ /* 0x000fd60000000504 */
[----:B------:R-:W-:Y:S05]  /*01a0*/  CALL.REL.NOINC `($_Z21dcmg_array_GPU_kernelPdiiiiS_S_S_S_dddii$__internal_accurate_pow) ;  /* 0x0000001400e07944 */ /* 0x000fea0003c00000 */
[----:B------:R-:W-:Y:S05]  /*01b0*/  BSYNC.RECONVERGENT B0 ;  /* 0x0000000000007941 */ /* 0x000fea0003800200 */
.L_x_0:
[----:B------:R-:W0:Y:S08]  /*01c0*/  LDC.64 R8, c[0x0][0x3b0] ;  /* 0x0000ec00ff087b82 */ /* 0x000e300000000a00 */
[----:B------:R-:W1:Y:S01]  /*01d0*/  LDC.64 R10, c[0x0][0x3a0] ;  /* 0x0000e800ff0a7b82 */ /* 0x000e620000000a00 */
[----:B0-----:R-:W-:-:S06]  /*01e0*/  IMAD.WIDE R8, R0, 0x8, R8 ;  /* 0x0000000800087825 */ /* 0x001fcc00078e0208 */
[----:B------:R-:W2:Y:S01]  /*01f0*/  LDG.E.64 R8, desc[UR4][R8.64] ;  /* 0x0000000408087981 */ /* 0x000ea2000c1e1b00 */
[----:B-1----:R-:W-:-:S06]  /*0200*/  IMAD.WIDE.U32 R10, R27, 0x8, R10 ;  /* 0x000000081b0a7825 */ /* 0x002fcc00078e000a */
[----:B------:R-:W2:Y:S01]  /*0210*/  LDG.E.64 R10, desc[UR4][R10.64] ;  /* 0x000000040a0a7981 */ /* 0x000ea2000c1e1b00 */
[C---:B------:R-:W-:Y:S02]  /*0220*/  DADD R6, R4.reuse, 2 ;  /* 0x4000000004067429 */ /* 0x040fe40000000000 */
[----:B------:R-:W-:-:S08]  /*0230*/  DSETP.NEU.AND P1, PT, R4, RZ, PT ;  /* 0x000000ff0400722a */ /* 0x000fd00003f2d000 */
[----:B------:R-:W-:-:S04]  /*0240*/  LOP3.LUT R12, R7, 0x7ff00000, RZ, 0xc0, !PT ;  /* 0x7ff00000070c7812 */ /* 0x000fc800078ec0ff */
[----:B------:R-:W-:Y:S01]  /*0250*/  ISETP.NE.AND P2, PT, R12, 0x7ff00000, PT ;  /* 0x7ff000000c00780c */ /* 0x000fe20003f45270 */
[----:B------:R-:W-:Y:S01]  /*0260*/  BSSY.RECONVERGENT B0, `(.L_x_1) ;  /* 0x000000c000007945 */ /* 0x000fe20003800200 */
[----:B------:R-:W-:Y:S01]  /*0270*/  DSETP.NEU.AND P0, PT, R4, 1, PT ;  /* 0x3ff000000400742a */ /* 0x000fe20003f0d000 */
[----:B------:R-:W-:Y:S01]  /*0280*/  @!P1 CS2R R2, SRZ ;  /* 0x0000000000029805 */ /* 0x000fe2000001ff00 */
[----:B--2---:R-:W-:-:S08]  /*0290*/  DADD R6, R8, -R10 ;  /* 0x0000000008067229 */ /* 0x004fd0000000080a */
[----:B------:R-:W-:Y:S01]  /*02a0*/  DADD R20, -RZ, |R6| ;  /* 0x00000000ff147229 */ /* 0x000fe20000000506 */
[----:B------:R-:W-:Y:S10]  /*02b0*/  @P2 BRA `(.L_x_2) ;  /* 0x0000000000182947 */ /* 0x000ff40003800000 */
[----:B------:R-:W-:-:S14]  /*02c0*/  DSETP.NAN.AND P1, PT, R4, R4, PT ;  /* 0x000000040400722a */ /* 0x000fdc0003f28000 */
[----:B------:R-:W-:Y:S01]  /*02d0*/  @P1 DADD R2, R4, 2 ;  /* 0x4000000004021429 */ /* 0x000fe20000000000 */
[----:B------:R-:W-:Y:S10]  /*02e0*/  @P1 BRA `(.L_x_2) ;  /* 0x00000000000c1947 */ /* 0x000ff40003800000 */
[----:B------:R-:W-:-:S14]  /*02f0*/  DSETP.NEU.AND P1, PT, |R4|, +INF , PT ;  /* 0x7ff000000400742a */ /* 0x000fdc0003f2d200 */
[----:B------:R-:W-:Y:S02]  /*0300*/  @!P1 IMAD.MOV.U32 R2, RZ, RZ, 0x0 ;  /* 0x00000000ff029424 */ /* 0x000fe400078e00ff */
[----:B------:R-:W-:-:S07]  /*0310*/  @!P1 IMAD.MOV.U32 R3, RZ, RZ, 0x7ff00000 ;  /* 0x7ff00000ff039424 */ /* 0x000fce00078e00ff */
.L_x_2:
[----:B------:R-:W-:Y:S05]  /*0320*/  BSYNC.RECONVERGENT B0 ;  /* 0x0000000000007941 */ /* 0x000fea0003800200 */
.L_x_1:
[----:B------:R-:W-:Y:S01]  /*0330*/  BSSY.RECONVERGENT B0, `(.L_x_3) ;  /* 0x0000007000007945 */ /* 0x000fe20003800200 */
[----:B------:R-:W-:Y:S01]  /*0340*/  FSEL R4, R2, RZ, P0 ;  /* 0x000000ff02047208 */ /* 0x000fe20000000000 */
[----:B------:R-:W-:Y:S01]  /*0350*/  IMAD.MOV.U32 R2, RZ, RZ, RZ ;  /* 0x000000ffff027224 */ /* 0x000fe200078e00ff */
[----:B------:R-:W-:Y:S01]  /*0360*/  FSEL R5, R3, 1.875, P0 ;  /* 0x3ff0000003057808 */ /* 0x000fe20000000000 */
[----:B------:R-:W-:Y:S01]  /*0370*/  IMAD.MOV.U32 R3, RZ, RZ, 0x40000000 ;  /* 0x40000000ff037424 */ /* 0x000fe200078e00ff */
[----:B------:R-:W-:-:S07]  /*0380*/  MOV R26, 0x3a0 ;  /* 0x000003a0001a7802 */ /* 0x000fce0000000f00 */
[----:B------:R-:W-:Y:S05]  /*0390*/  CALL.REL.NOINC `($_Z21dcmg_array_GPU_kernelPdiiiiS_S_S_S_dddii$__internal_accurate_pow) ;  /* 0x0000001400647944 */ /* 0x000fea0003c00000 */
[----:B------:R-:W-:Y:S05]  /*03a0*/  BSYNC.RECONVERGENT B0 ;  /* 0x0000000000007941 */ /* 0x000fea0003800200 */
.L_x_3:
[C---:B------:R-:W-:Y:S01]  /*03b0*/  DADD R8, R6.reuse, 2 ;  /* 0x4000000006087429 */ /* 0x040fe20000000000 */
[----:B------:R-:W-:Y:S01]  /*03c0*/  BSSY.RECONVERGENT B0, `(.L_x_4) ;  /* 0x000000d000007945 */ /* 0x000fe20003800200 */
[C---:B------:R-:W-:Y:S02]  /*03d0*/  DSETP.NEU.AND P1, PT, R6.reuse, RZ, PT ;  /* 0x000000ff0600722a */ /* 0x040fe40003f2d000 */
[----:B------:R-:W-:-:S06]  /*03e0*/  DSETP.NEU.AND P0, PT, R6, 1, PT ;  /* 0x3ff000000600742a */ /* 0x000fcc0003f0d000 */
[----:B------:R-:W-:-:S04]  /*03f0*/  LOP3.LUT R8, R9, 0x7ff00000, RZ, 0xc0, !PT ;  /* 0x7ff0000009087812 */ /* 0x000fc800078ec0ff */
[----:B------:R-:W-:Y:S02]  /*0400*/  ISETP.NE.AND P2, PT, R8, 0x7ff00000, PT ;  /* 0x7ff000000800780c */ /* 0x000fe40003f45270 */
[----:B------:R-:W-:-:S11]  /*0410*/  @!P1 CS2R R2, SRZ ;  /* 0x0000000000029805 */ /* 0x000fd6000001ff00 */
[----:B------:R-:W-:Y:S05]  /*0420*/  @P2 BRA `(.L_x_5) ;  /* 0x0000000000182947 */ /* 0x000fea0003800000 */
[----:B------:R-:W-:-:S14]  /*0430*/  DSETP.NAN.AND P1, PT, R6, R6, PT ;  /* 0x000000060600722a */ /* 0x000fdc0003f28000 */
[----:B------:R-:W-:Y:S01]  /*0440*/  @P1 DADD R2, R6, 2 ;  /* 0x4000000006021429 */ /* 0x000fe20000000000 */
[----:B------:R-:W-:Y:S10]  /*0450*/  @P1 BRA `(.L_x_5) ;  /* 0x00000000000c1947 */ /* 0x000ff40003800000 */
[----:B------:R-:W-:-:S14]  /*0460*/  DSETP.NEU.AND P1, PT, |R6|, +INF , PT ;  /* 0x7ff000000600742a */ /* 0x000fdc0003f2d200 */
[----:B------:R-:W-:Y:S02]  /*0470*/  @!P1 IMAD.MOV.U32 R2, RZ, RZ, 0x0 ;  /* 0x00000000ff029424 */ /* 0x000fe400078e00ff */
[----:B------:R-:W-:-:S07]  /*0480*/  @!P1 IMAD.MOV.U32 R3, RZ, RZ, 0x7ff00000 ;  /* 0x7ff00000ff039424 */ /* 0x000fce00078e00ff */
.L_x_5:
[----:B------:R-:W-:Y:S05]  /*0490*/  BSYNC.RECONVERGENT B0 ;  /* 0x0000000000007941 */ /* 0x000fea0003800200 */
.L_x_4:
[----:B------:R-:W-:Y:S01]  /*04a0*/  FSEL R2, R2, RZ, P0 ;  /* 0x000000ff02027208 */ /* 0x000fe20000000000 */
[----:B------:R-:W-:Y:S01]  /*04b0*/  IMAD.MOV.U32 R6, RZ, RZ, 0x0 ;  /* 0x00000000ff067424 */ /* 0x000fe200078e00ff */
[----:B------:R-:W-:Y:S01]  /*04c0*/  FSEL R3, R3, 1.875, P0 ;  /* 0x3ff0000003037808 */ /* 0x000fe20000000000 */
[----:B------:R-:W-:Y:S01]  /*04d0*/  IMAD.MOV.U32 R7, RZ, RZ, 0x3fd80000 ;  /* 0x3fd80000ff077424 */ /* 0x000fe200078e00ff */
[----:B------:R-:W-:Y:S04]  /*04e0*/  BSSY.RECONVERGENT B0, `(.L_x_6) ;  /* 0x0000012000007945 */ /* 0x000fe80003800200 */
[----:B------:R-:W-:-:S06]  /*04f0*/  DADD R4, R4, R2 ;  /* 0x0000000004047229 */ /* 0x000fcc0000000002 */
[----:B------:R-:W0:Y:S04]  /*0500*/  MUFU.RSQ64H R9, R5 ;  /* 0x0000000500097308 */ /* 0x000e280000001c00 */
[----:B------:R-:W-:-:S05]  /*0510*/  VIADD R8, R5, 0xfcb00000 ;  /* 0xfcb0000005087836 */ /* 0x000fca0000000000 */
[----:B------:R-:W-:Y:S01]  /*0520*/  ISETP.GE.U32.AND P0, PT, R8, 0x7ca00000, PT ;  /* 0x7ca000000800780c */ /* 0x000fe20003f06070 */
[----:B0-----:R-:W-:-:S08]  /*0530*/  DMUL R2, R8, R8 ;  /* 0x0000000808027228 */ /* 0x001fd00000000000 */
[----:B------:R-:W-:-:S08]  /*0540*/  DFMA R2, R4, -R2, 1 ;  /* 0x3ff000000402742b */ /* 0x000fd00000000802 */
[----:B------:R-:W-:Y:S02]  /*0550*/  DFMA R6, R2, R6, 0.5 ;  /* 0x3fe000000206742b */ /* 0x000fe40000000006 */
[----:B------:R-:W-:-:S08]  /*0560*/  DMUL R2, R8, R2 ;  /* 0x0000000208027228 */ /* 0x000fd00000000000 */
[----:B------:R-:W-:-:S08]  /*0570*/  DFMA R12, R6, R2, R8 ;  /* 0x00000002060c722b */ /* 0x000fd00000000008 */
[----:B------:R-:W-:Y:S02]  /*0580*/  DMUL R14, R4, R12 ;  /* 0x0000000c040e7228 */ /* 0x000fe40000000000 */
[----:B------:R-:W-:Y:S02]  /*0590*/  VIADD R11, R13, 0xfff00000 ;  /* 0xfff000000d0b7836 */ /* 0x000fe40000000000 */
[----:B------:R-:W-:-:S04]  /*05a0*/  IMAD.MOV.U32 R10, RZ, RZ, R12 ;  /* 0x000000ffff0a7224 */ /* 0x000fc800078e000c */
[----:B------:R-:W-:-:S08]  /*05b0*/  DFMA R16, R14, -R14, R4 ;  /* 0x8000000e0e10722b */ /* 0x000fd00000000004 */
[----:B------:R-:W-:Y:S01]  /*05c0*/  DFMA R6, R16, R10, R14 ;  /* 0x0000000a1006722b */ /* 0x000fe2000000000e */
[----:B------:R-:W-:Y:S10]  /*05d0*/  @!P0 BRA `(.L_x_7) ;  /* 0x0000000000088947 */ /* 0x000ff40003800000 */
[----:B------:R-:W-:-:S07]  /*05e0*/  MOV R2, 0x600 ;  /* 0x0000060000027802 */ /* 0x000fce0000000f00 */
[----:B------:R-:W-:Y:S05]  /*05f0*/  CALL.REL.NOINC `($__internal_1_$__cuda_sm20_dsqrt_rn_f64_mediumpath_v1) ;  /* 0x00000010001c7944 */ /* 0x000fea0003c00000 */
.L_x_7:
[----:B------:R-:W-:Y:S05]  /*0600*/  BSYNC.RECONVERGENT B0 ;  /* 0x0000000000007941 */ /* 0x000fea0003800200 */
.L_x_6:
[----:B------:R-:W0:Y:S01]  /*0610*/  LDC.64 R10, c[0x0][0x3c8] ;  /* 0x0000f200ff0a7b82 */ /* 0x000e220000000a00 */
[----:B------:R-:W-:Y:S01]  /*0620*/  DSETP.NEU.AND P2, PT, R4, RZ, PT ;  /* 0x000000ff0400722a */ /* 0x000fe20003f4d000 */
[----:B------:R-:W-:-:S13]  /*0630*/  BSSY.RECONVERGENT B0, `(.L_x_8) ;  /* 0x0000025000007945 */ /* 0x000fda0003800200 */
[----:B------:R-:W1:Y:S01]  /*0640*/  @!P2 LDC.64 R8, c[0x0][0x3c8] ;  /* 0x0000f200ff08ab82 */ /* 0x000e620000000a00 */
[----:B0-----:R-:W-:Y:S02]  /*0650*/  SHF.R.U32.HI R2, RZ, 0x14, R11 ;  /* 0x00000014ff027819 */ /* 0x001fe4000001160b */
[----:B------:R-:W-:Y:S02]  /*0660*/  ISETP.GE.OR P3, PT, R11, RZ, P2 ;  /* 0x000000ff0b00720c */ /* 0x000fe40001766670 */
[----:B------:R-:W-:-:S05]  /*0670*/  LOP3.LUT R2, R2, 0x7ff, RZ, 0xc0, !PT ;  /* 0x000007ff02027812 */ /* 0x000fca00078ec0ff */
[----:B------:R-:W-:-:S05]  /*0680*/  VIADD R3, R2, 0xfffffc0c ;  /* 0xfffffc0c02037836 */ /* 0x000fca0000000000 */
[CC--:B------:R-:W-:Y:S02]  /*0690*/  SHF.L.U32 R2, R10.reuse, R3.reuse, RZ ;  /* 0x000000030a027219 */ /* 0x0c0fe400000006ff */
[----:B------:R-:W-:Y:S01]  /*06a0*/  SHF.L.U64.HI R3, R10, R3, R11 ;  /* 0x000000030a037219 */ /* 0x000fe2000001020b */
[----:B------:R-:W-:Y:S01]  /*06b0*/  @!P2 IMAD.MOV.U32 R10, RZ, RZ, RZ ;  /* 0x000000ffff0aa224 */ /* 0x000fe200078e00ff */
[----:B------:R-:W-:-:S04]  /*06c0*/  ISETP.NE.U32.AND P0, PT, R2, RZ, PT ;  /* 0x000000ff0200720c */ /* 0x000fc80003f05070 */
[----:B------:R-:W-:-:S04]  /*06d0*/  ISETP.NE.AND.EX P0, PT, R3, -0x80000000, PT, P0 ;  /* 0x800000000300780c */ /* 0x000fc80003f05300 */
[----:B------:R-:W-:-:S09]  /*06e0*/  PLOP3.LUT P1, PT, P0, PT, PT, 0x8, 0x80 ;  /* 0x000000000080781c */ /* 0x000fd2000072e170 */
[----:B-1----:R-:W-:-:S06]  /*06f0*/  @!P2 DSETP.NEU.AND P1, PT, |R8|, 0.5, !P0 ;  /* 0x3fe000000800a42a */ /* 0x002fcc000472d200 */
[----:B------:R-:W-:-:S04]  /*0700*/  @!P2 SEL R11, R7, RZ, P1 ;  /* 0x000000ff070ba207 */ /* 0x000fc80000800000 */
[----:B------:R-:W-:Y:S01]  /*0710*/  @!P3 LOP3.LUT R11, R11, 0x7ff00000, RZ, 0xfc, !PT ;  /* 0x7ff000000b0bb812 */ /* 0x000fe200078efcff */
[----:B------:R-:W-:Y:S06]  /*0720*/  @!P2 BRA `(.L_x_9) ;  /* 0x000000000054a947 */ /* 0x000fec0003800000 */
[----:B------:R-:W0:Y:S01]  /*0730*/  LDCU.64 UR6, c[0x0][0x3c8] ;  /* 0x00007900ff0677ac */ /* 0x000e220008000a00 */
[----:B------:R-:W-:Y:S01]  /*0740*/  DADD R20, -RZ, |R6| ;  /* 0x00000000ff147229 */ /* 0x000fe20000000506 */
[----:B------:R-:W-:Y:S01]  /*0750*/  BSSY.RECONVERGENT B1, `(.L_x_10) ;  /* 0x0000005000017945 */ /* 0x000fe20003800200 */
[----:B------:R-:W-:Y:S01]  /*0760*/  MOV R26, 0x7a0 ;  /* 0x000007a0001a7802 */ /* 0x000fe20000000f00 */
[----:B0-----:R-:W-:Y:S02]  /*0770*/  IMAD.U32 R2, RZ, RZ, UR6 ;  /* 0x00000006ff027e24 */ /* 0x001fe4000f8e00ff */
[----:B------:R-:W-:-:S07]  /*0780*/  IMAD.U32 R3, RZ, RZ, UR7 ;  /* 0x00000007ff037e24 */ /* 0x000fce000f8e00ff */
[----:B------:R-:W-:Y:S05]  /*0790*/  CALL.REL.NOINC `($_Z21dcmg_array_GPU_kernelPdiiiiS_S_S_S_dddii$__internal_accurate_pow) ;  /* 0x0000001000647944 */ /* 0x000fea0003c00000 */
[----:B------:R-:W-:Y:S05]  /*07a0*/  BSYNC.RECONVERGENT B1 ;  /* 0x0000000000017941 */ /* 0x000fea0003800200 */
.L_x_10:
[----:B------:R-:W0:Y:S01]  /*07b0*/  LDCU.64 UR6, c[0x0][0x3c8] ;  /* 0x00007900ff0677ac */ /* 0x000e220008000a00 */
[----:B------:R-:W-:Y:S01]  /*07c0*/  DADD R12, -RZ, -R2 ;  /* 0x00000000ff0c7229 */ /* 0x000fe20000000902 */
[----:B------:R-:W-:Y:S01]  /*07d0*/  ISETP.GE.AND P2, PT, R7, RZ, PT ;  /* 0x000000ff0700720c */ /* 0x000fe20003f46270 */
[----:B0-----:R-:W-:Y:S02]  /*07e0*/  IMAD.U32 R8, RZ, RZ, UR6 ;  /* 0x00000006ff087e24 */ /* 0x001fe4000f8e00ff */
[----:B------:R-:W-:-:S04]  /*07f0*/  IMAD.U32 R9, RZ, RZ, UR7 ;  /* 0x00000007ff097e24 */ /* 0x000fc8000f8e00ff */
[----:B------:R-:W0:Y:S02]  /*0800*/  FRND.F64.TRUNC R10, R8 ;  /* 0x00000008000a7313 */ /* 0x000e24000030d800 */
[----:B0-----:R-:W-:Y:S01]  /*0810*/  DSETP.NEU.AND P0, PT, R10, R8, PT ;  /* 0x000000080a00722a */ /* 0x001fe20003f0d000 */
[-C--:B------:R-:W-:Y:S02]  /*0820*/  FSEL R11, R12, R2.reuse, P1 ;  /* 0x000000020c0b7208 */ /* 0x080fe40000800000 */
[-C--:B------:R-:W-:Y:S02]  /*0830*/  FSEL R12, R13, R3.reuse, P1 ;  /* 0x000000030d0c7208 */ /* 0x080fe40000800000 */
[----:B------:R-:W-:Y:S02]  /*0840*/  FSEL R10, R11, R2, !P2 ;  /* 0x000000020b0a7208 */ /* 0x000fe40005000000 */
[----:B------:R-:W-:-:S07]  /*0850*/  FSEL R11, R12, R3, !P2 ;  /* 0x000000030c0b7208 */ /* 0x000fce0005000000 */
[----:B------:R-:W-:Y:S02]  /*0860*/  @P0 FSEL R10, R10, RZ, P2 ;  /* 0x000000ff0a0a0208 */ /* 0x000fe40001000000 */
[----:B------:R-:W-:-:S07]  /*0870*/  @P0 FSEL R11, R11, -QNAN , P2 ;  /* 0xfff800000b0b0808 */ /* 0x000fce0001000000 */
.L_x_9:
[----:B------:R-:W-:Y:S05]  /*0880*/  BSYNC.RECONVERGENT B0 ;  /* 0x0000000000007941 */ /* 0x000fea0003800200 */
.L_x_8:
[----:B------:R-:W-:Y:S01]  /*0890*/  DADD R2, R6, R8 ;  /* 0x0000000006027229 */ /* 0x000fe20000000008 */
[----:B------:R-:W-:Y:S09]  /*08a0*/  BSSY.RECONVERGENT B0, `(.L_x_11) ;  /* 0x000001d000007945 */ /* 0x000ff20003800200 */
[----:B------:R-:W-:-:S04]  /*08b0*/  LOP3.LUT R2, R3, 0x7ff00000, RZ, 0xc0, !PT ;  /* 0x7ff0000003027812 */ /* 0x000fc800078ec0ff */
[----:B------:R-:W-:-:S13]  /*08c0*/  ISETP.NE.AND P0, PT, R2, 0x7ff00000, PT ;  /* 0x7ff000000200780c */ /* 0x000fda0003f05270 */
[----:B------:R-:W-:Y:S05]  /*08d0*/  @P0 BRA `(.L_x_12) ;  /* 0x0000000000640947 */ /* 0x000fea0003800000 */
[----:B------:R-:W-:-:S06]  /*08e0*/  DSETP.GE.AND P0, PT, R4, RZ, PT ;  /* 0x000000ff0400722a */ /* 0x000fcc0003f06000 */
[----:B------:R-:W-:-:S14]  /*08f0*/  DSETP.NUM.AND P0, PT, R8, R8, P0 ;  /* 0x000000080800722a */ /* 0x000fdc0000707000 */
[----:B------:R-:W-:Y:S01]  /*0900*/  @!P0 DADD R10, R6, R8 ;  /* 0x00000000060a8229 */ /* 0x000fe20000000008 */
[----:B------:R-:W-:Y:S10]  /*0910*/  @!P0 BRA `(.L_x_12) ;  /* 0x0000000000548947 */ /* 0x000ff40003800000 */
[----:B------:R-:W-:-:S14]  /*0920*/  DSETP.NEU.AND P2, PT, |R8|, +INF , PT ;  /* 0x7ff000000800742a */ /* 0x000fdc0003f4d200 */
[----:B------:R-:W0:Y:S01]  /*0930*/  @!P2 LDC R2, c[0x0][0x3cc] ;  /* 0x0000f300ff02ab82 */ /* 0x000e220000000800 */
[----:B------:R-:W-:Y:S01]  /*0940*/  @!P2 DSETP.GT.AND P0, PT, |R6|, 1, PT ;  /* 0x3ff000000600a42a */ /* 0x000fe20003f04200 */
[----:B------:R-:W-:Y:S01]  /*0950*/  @!P2 IMAD.MOV.U32 R10, RZ, RZ, RZ ;  /* 0x000000ffff0aa224 */ /* 0x000fe200078e00ff */
[----:B0-----:R-:W-:-:S04]  /*0960*/  ISETP.GE.OR P3, PT, R2, RZ, P2 ;  /* 0x000000ff0200720c */ /* 0x001fc80001766670 */
[----:B------:R-:W-:-:S09]  /*0970*/  @!P2 SEL R2, RZ, 0x7ff00000, !P0 ;  /* 0x7ff00000ff02a807 */ /* 0x000fd20004000000 */
[----:B------:R-:W-:-:S05]  /*0980*/  @!P3 LOP3.LUT R2, R2, 0x7ff00000, RZ, 0x3c, !PT ;  /* 0x7ff000000202b812 */ /* 0x000fca00078e3cff */
[----:B------:R-:W-:Y:S01]  /*0990*/  @!P2 IMAD.MOV.U32 R11, RZ, RZ, R2 ;  /* 0x000000ffff0ba224 */ /* 0x000fe200078e0002 */
[----:B------:R-:W-:Y:S06]  /*09a0*/  @!P2 BRA `(.L_x_12) ;  /* 0x000000000030a947 */ /* 0x000fec0003800000 */
[----:B------:R-:W-:-:S14]  /*09b0*/  DSETP.NEU.AND P0, PT, |R6|, +INF , PT ;  /* 0x7ff000000600742a */ /* 0x000fdc0003f0d200 */
[----:B------:R-:W-:Y:S05]  /*09c0*/  @P0 BRA `(.L_x_12) ;  /* 0x0000000000280947 */ /* 0x000fea0003800000 */
[----:B------:R-:W0:Y:S01]  /*09d0*/  LDC R2, c[0x0][0x3cc] ;  /* 0x0000f300ff027b82 */ /* 0x000e220000000800 */
[----:B------:R-:W-:Y:S01]  /*09e0*/  ISETP.GE.AND P2, PT, R7, RZ, PT ;  /* 0x000000ff0700720c */ /* 0x000fe20003f46270 */
[----:B------:R-:W-:Y:S01]  /*09f0*/  IMAD.MOV.U32 R10, RZ, RZ, RZ ;  /* 0x000000ffff0a7224 */ /* 0x000fe200078e00ff */
[C---:B0-----:R-:W-:Y:S02]  /*0a00*/  ISETP.GE.AND P0, PT, R2.reuse, RZ, PT ;  /* 0x000000ff0200720c */ /* 0x041fe40003f06270 */
[----:B------:R-:W-:Y:S02]  /*0a10*/  LOP3.LUT R2, R2, 0x7fffffff, RZ, 0xc0, !PT ;  /* 0x7fffffff02027812 */ /* 0x000fe400078ec0ff */
[----:B------:R-:W-:Y:S02]  /*0a20*/  SEL R11, RZ, 0x7ff00000, !P0 ;  /* 0x7ff00000ff0b7807 */ /* 0x000fe40004000000 */
[----:B------:R-:W-:-:S03]  /*0a30*/  ISETP.NE.AND P0, PT, R2, 0x3fe00000, PT ;  /* 0x3fe000000200780c */ /* 0x000fc60003f05270 */
[----:B------:R-:W-:-:S05]  /*0a40*/  VIADD R2, R11, 0x80000000 ;  /* 0x800000000b027836 */ /* 0x000fca0000000000 */
[----:B------:R-:W-:-:S04]  /*0a50*/  SEL R2, R2, R11, P0 ;  /* 0x0000000b02027207 */ /* 0x000fc80000000000 */
[----:B------:R-:W-:-:S07]  /*0a60*/  @!P2 SEL R11, R2, R11, P1 ;  /* 0x0000000b020ba207 */ /* 0x000fce0000800000 */
.L_x_12:
[----:B------:R-:W-:Y:S05]  /*0a70*/  BSYNC.RECONVERGENT B0 ;  /* 0x0000000000007941 */ /* 0x000fea0003800200 */
.L_x_11:
[----:B------:R-:W-:-:S14]  /*0a80*/  DSETP.NEU.AND P0, PT, R4, RZ, PT ;  /* 0x000000ff0400722a */ /* 0x000fdc0003f0d000 */
[----:B------:R-:W0:Y:S08]  /*0a90*/  @!P0 LDC R13, c[0x0][0x3d4] ;  /* 0x0000f500ff0d8b82 */ /* 0x000e300000000800 */
[----:B------:R-:W1:Y:S08]  /*0aa0*/  @!P0 LDC.64 R2, c[0x0][0x380] ;  /* 0x0000e000ff028b82 */ /* 0x000e700000000a00 */
[----:B------:R-:W2:Y:S01]  /*0ab0*/  @!P0 LDC.64 R4, c[0x0][0x3b8] ;  /* 0x0000ee00ff048b82 */ /* 0x000ea20000000a00 */
[----:B0-----:R-:W-:-:S04]  /*0ac0*/  @!P0 IMAD R13, R27, R13, R0 ;  /* 0x0000000d1b0d8224 */ /* 0x001fc800078e0200 */
[----:B-1----:R-:W-:-:S05]  /*0ad0*/  @!P0 IMAD.WIDE R2, R13, 0x8, R2 ;  /* 0x000000080d028825 */ /* 0x002fca00078e0202 */
[----:B--2---:R0:W-:Y:S01]  /*0ae0*/  @!P0 STG.E.64 desc[UR4][R2.64], R4 ;  /* 0x0000000402008986 */ /* 0x0041e2000c101b04 */
[----:B------:R-:W-:Y:S05]  /*0af0*/  @!P0 EXIT ;  /* 0x000000000000894d */ /* 0x000fea0003800000 */
[----:B------:R-:W1:Y:S01]  /*0b00*/  LDCU UR6, c[0x0][0x3c4] ;  /* 0x00007880ff0677ac */ /* 0x000e620008000800 */
[----:B0-----:R-:W0:Y:S01]  /*0b10*/  LDC.64 R2, c[0x0][0x3c0] ;  /* 0x0000f000ff027b82 */ /* 0x001e220000000a00 */
[----:B------:R-:W-:Y:S01]  /*0b20*/  IMAD.MOV.U32 R4, RZ, RZ, 0x1 ;  /* 0x00000001ff047424 */ /* 0x000fe200078e00ff */
[----:B------:R-:W-:Y:S01]  /*0b30*/  DSETP.NEU.AND P0, PT, R6, 1, PT ;  /* 0x3ff000000600742a */ /* 0x000fe20003f0d000 */
[----:B------:R-:W-:Y:S01]  /*0b40*/  BSSY.RECONVERGENT B0, `(.L_x_13) ;  /* 0x0000014000007945 */ /* 0x000fe20003800200 */
[----:B------:R-:W-:-:S04]  /*0b50*/  DADD R10, -RZ, -R10 ;  /* 0x00000000ff0a7229 */ /* 0x000fc8000000090a */
[----:B------:R-:W-:Y:S01]  /*0b60*/  DSETP.EQ.OR P0, PT, R8, RZ, !P0 ;  /* 0x000000ff0800722a */ /* 0x000fe20004702400 */
[----:B-1----:R-:W0:Y:S02]  /*0b70*/  MUFU.RCP64H R5, UR6 ;  /* 0x0000000600057d08 */ /* 0x002e240008001800 */
[----:B0-----:R-:W-:-:S08]  /*0b80*/  DFMA R12, R4, -R2, 1 ;  /* 0x3ff00000040c742b */ /* 0x001fd00000000802 */
[----:B------:R-:W-:-:S08]  /*0b90*/  DFMA R12, R12, R12, R12 ;  /* 0x0000000c0c0c722b */ /* 0x000fd0000000000c */
[----:B------:R-:W-:-:S08]  /*0ba0*/  DFMA R12, R4, R12, R4 ;  /* 0x0000000c040c722b */ /* 0x000fd00000000004 */
[----:B------:R-:W-:-:S08]  /*0bb0*/  DFMA R4, R12, -R2, 1 ;  /* 0x3ff000000c04742b */ /* 0x000fd00000000802 */
[----:B------:R-:W-:Y:S01]  /*0bc0*/  DFMA R12, R12, R4, R12 ;  /* 0x000000040c0c722b */ /* 0x000fe2000000000c */
[----:B------:R-:W-:Y:S02]  /*0bd0*/  FSEL R4, R10, RZ, !P0 ;  /* 0x000000ff0a047208 */ /* 0x000fe40004000000 */
[----:B------:R-:W-:-:S04]  /*0be0*/  FSEL R5, R11, -1.875, !P0 ;  /* 0xbff000000b057808 */ /* 0x000fc80004000000 */
[----:B------:R-:W-:Y:S02]  /*0bf0*/  FSETP.GEU.AND P1, PT, |R5|, 6.5827683646048100446e-37, PT ;  /* 0x036000000500780b */ /* 0x000fe40003f2e200 */
[----:B------:R-:W-:-:S08]  /*0c00*/  DMUL R6, R12, R4 ;  /* 0x000000040c067228 */ /* 0x000fd00000000000 */
[----:B------:R-:W-:-:S08]  /*0c10*/  DFMA R2, R6, -R2, R4 ;  /* 0x800000020602722b */ /* 0x000fd00000000004 */
[----:B------:R-:W-:-:S10]  /*0c20*/  DFMA R2, R12, R2, R6 ;  /* 0x000000020c02722b */ /* 0x000fd40000000006 */
[----:B------:R-:W-:-:S05]  /*0c30*/  FFMA R6, RZ, UR6, R3 ;  /* 0x00000006ff067c23 */ /* 0x000fca0008000003 */
[----:B------:R-:W-:-:S13]  /*0c40*/  FSETP.GT.AND P0, PT, |R6|, 1.469367938527859385e-39, PT ;  /* 0x001000000600780b */ /* 0x000fda0003f04200 */
[----:B------:R-:W-:Y:S05]  /*0c50*/  @P0 BRA P1, `(.L_x_14) ;  /* 0x0000000000080947 */ /* 0x000fea0000800000 */
[----:B------:R-:W-:-:S07]  /*0c60*/  MOV R10, 0xc80 ;  /* 0x00000c80000a7802 */ /* 0x000fce0000000f00 */
[----:B------:R-:W-:Y:S05]  /*0c70*/  CALL.REL.NOINC `($__internal_0_$__cuda_sm20_div_rn_f64_full) ;  /* 0x0000000400147944 */ /* 0x000fea0003c00000 */
.L_x_14:
[----:B------:R-:W-:Y:S05]  /*0c80*/  BSYNC.RECONVERGENT B0 ;  /* 0x0000000000007941 */ /* 0x000fea0003800200 */
.L_x_13:
[----:B------:R-:W-:Y:S01]  /*0c90*/  IMAD.MOV.U32 R4, RZ, RZ, 0x652b82fe ;  /* 0x652b82feff047424 */ /* 0x000fe200078e00ff */
[----:B------:R-:W-:Y:S01]  /*0ca0*/  UMOV UR6, 0xfefa39ef ;  /* 0xfefa39ef00067882 */ /* 0x000fe20000000000 */
[----:B------:R-:W-:Y:S01]  /*0cb0*/  IMAD.MOV.U32 R5, RZ, RZ, 0x3ff71547 ;  /* 0x3ff71547ff057424 */ /* 0x000fe200078e00ff */
[----:B------:R-:W-:Y:S01]  /*0cc0*/  UMOV UR7, 0x3fe62e42 ;  /* 0x3fe62e4200077882 */ /* 0x000fe20000000000 */
[----:B------:R-:W-:Y:S01]  /*0cd0*/  FSETP.GEU.AND P0, PT, |R3|, 4.1917929649353027344, PT ;  /* 0x4086232b0300780b */ /* 0x000fe20003f0e200 */
[----:B------:R-:W-:Y:S03]  /*0ce0*/  BSSY.RECONVERGENT B0, `(.L_x_15) ;  /* 0x0000037000007945 */ /* 0x000fe60003800200 */
[----:B------:R-:W-:-:S08]  /*0cf0*/  DFMA R4, R2, R4, 6.75539944105574400000e+15 ;  /* 0x433800000204742b */ /* 0x000fd00000000004 */
[----:B------:R-:W-:-:S08]  /*0d00*/  DADD R6, R4, -6.75539944105574400000e+15 ;  /* 0xc338000004067429 */ /* 0x000fd00000000000 */
[----:B------:R-:W-:Y:S01]  /*0d10*/  DFMA R8, R6, -UR6, R2 ;  /* 0x8000000606087c2b */ /* 0x000fe20008000002 */
[----:B------:R-:W-:Y:S01]  /*0d20*/  UMOV UR6, 0x3b39803f ;  /* 0x3b39803f00067882 */ /* 0x000fe20000000000 */
[----:B------:R-:W-:-:S06]  /*0d30*/  UMOV UR7, 0x3c7abc9e ;  /* 0x3c7abc9e00077882 */ /* 0x000fcc0000000000 */
[----:B------:R-:W-:Y:S01]  /*0d40*/  DFMA R6, R6, -UR6, R8 ;  /* 0x8000000606067c2b */ /* 0x000fe20008000008 */
[----:B------:R-:W-:Y:S01]  /*0d50*/  UMOV UR6, 0x69ce2bdf ;  /* 0x69ce2bdf00067882 */ /* 0x000fe20000000000 */
[----:B------:R-:W-:Y:S01]  /*0d60*/  IMAD.MOV.U32 R8, RZ, RZ, -0x35dec16 ;  /* 0xfca213eaff087424 */ /* 0x000fe200078e00ff */
[----:B------:R-:W-:Y:S01]  /*0d70*/  UMOV UR7, 0x3e5ade15 ;  /* 0x3e5ade1500077882 */ /* 0x000fe20000000000 */
[----:B------:R-:W-:-:S06]  /*0d80*/  IMAD.MOV.U32 R9, RZ, RZ, 0x3e928af3 ;  /* 0x3e928af3ff097424 */ /* 0x000fcc00078e00ff */
[----:B------:R-:W-:Y:S01]  /*0d90*/  DFMA R8, R6, UR6, R8 ;  /* 0x0000000606087c2b */ /* 0x000fe20008000008 */
[----:B------:R-:W-:Y:S01]  /*0da0*/  UMOV UR6, 0x62401315 ;  /* 0x6240131500067882 */ /* 0x000fe20000000000 */
[----:B------:R-:W-:-:S06]  /*0db0*/  UMOV UR7, 0x3ec71dee ;  /* 0x3ec71dee00077882 */ /* 0x000fcc0000000000 */
[----:B------:R-:W-:Y:S01]  /*0dc0*/  DFMA R8, R6, R8, UR6 ;  /* 0x0000000606087e2b */ /* 0x000fe20008000008 */
        /* <DEDUP_REMOVED lines=20> */
[----:B------:R-:W-:-:S08]  /*0f10*/  DFMA R8, R6, R8, UR6 ;  /* 0x0000000606087e2b */ /* 0x000fd00008000008 */
[C---:B------:R-:W-:Y:S02]  /*0f20*/  DFMA R10, R6.reuse, R8, 1 ;  /* 0x3ff00000060a742b */ /* 0x040fe40000000008 */
[----:B------:R-:W0:Y:S06]  /*0f30*/  LDC.64 R8, c[0x0][0x380] ;  /* 0x0000e000ff087b82 */ /* 0x000e2c0000000a00 */
[----:B------:R-:W-:-:S10]  /*0f40*/  DFMA R10, R6, R10, 1 ;  /* 0x3ff00000060a742b */ /* 0x000fd4000000000a */
[----:B------:R-:W-:Y:S02]  /*0f50*/  IMAD R7, R4, 0x100000, R11 ;  /* 0x0010000004077824 */ /* 0x000fe400078e020b */
[----:B------:R-:W-:Y:S01]  /*0f60*/  IMAD.MOV.U32 R6, RZ, RZ, R10 ;  /* 0x000000ffff067224 */ /* 0x000fe200078e000a */
[----:B------:R-:W-:Y:S06]  /*0f70*/  @!P0 BRA `(.L_x_16) ;  /* 0x0000000000348947 */ /* 0x000fec0003800000 */
[----:B------:R-:W-:Y:S01]  /*0f80*/  FSETP.GEU.AND P1, PT, |R3|, 4.2275390625, PT ;  /* 0x408748000300780b */ /* 0x000fe20003f2e200 */
[C---:B------:R-:W-:Y:S02]  /*0f90*/  DADD R6, R2.reuse, +INF ;  /* 0x7ff0000002067429 */ /* 0x040fe40000000000 */
[----:B------:R-:W-:-:S08]  /*0fa0*/  DSETP.GEU.AND P0, PT, R2, RZ, PT ;  /* 0x000000ff0200722a */ /* 0x000fd00003f0e000 */
[----:B------:R-:W-:Y:S02]  /*0fb0*/  FSEL R6, R6, RZ, P0 ;  /* 0x000000ff06067208 */ /* 0x000fe40000000000 */
[----:B------:R-:W-:Y:S01]  /*0fc0*/  @!P1 LEA.HI R5, R4, R4, RZ, 0x1 ;  /* 0x0000000404059211 */ /* 0x000fe200078f08ff */
[----:B------:R-:W-:Y:S01]  /*0fd0*/  @!P1 IMAD.MOV.U32 R2, RZ, RZ, R10 ;  /* 0x000000ffff029224 */ /* 0x000fe200078e000a */
[----:B------:R-:W-:Y:S02]  /*0fe0*/  FSEL R7, R7, RZ, P0 ;  /* 0x000000ff07077208 */ /* 0x000fe40000000000 */
[----:B------:R-:W-:-:S05]  /*0ff0*/  @!P1 SHF.R.S32.HI R5, RZ, 0x1, R5 ;  /* 0x00000001ff059819 */ /* 0x000fca0000011405 */
[----:B------:R-:W-:Y:S02]  /*1000*/  @!P1 IMAD.IADD R4, R4, 0x1, -R5 ;  /* 0x0000000104049824 */ /* 0x000fe400078e0a05 */
[----:B------:R-:W-:-:S03]  /*1010*/  @!P1 IMAD R3, R5, 0x100000, R11 ;  /* 0x0010000005039824 */ /* 0x000fc600078e020b */
[----:B------:R-:W-:Y:S01]  /*1020*/  @!P1 LEA R5, R4, 0x3ff00000, 0x14 ;  /* 0x3ff0000004059811 */ /* 0x000fe200078ea0ff */
[----:B------:R-:W-:-:S06]  /*1030*/  @!P1 IMAD.MOV.U32 R4, RZ, RZ, RZ ;  /* 0x000000ffff049224 */ /* 0x000fcc00078e00ff */
[----:B------:R-:W-:-:S11]  /*1040*/  @!P1 DMUL R6, R2, R4 ;  /* 0x0000000402069228 */ /* 0x000fd60000000000 */
.L_x_16:
[----:B------:R-:W-:Y:S05]  /*1050*/  BSYNC.RECONVERGENT B0 ;  /* 0x0000000000007941 */ /* 0x000fea0003800200 */
.L_x_15:
[----:B------:R-:W1:Y:S01]  /*1060*/  LDCU UR8, c[0x0][0x3d4] ;  /* 0x00007a80ff0877ac */ /* 0x000e620008000800 */
[----:B------:R-:W2:Y:S01]  /*1070*/  LDCU.64 UR6, c[0x0][0x3b8] ;  /* 0x00007700ff0677ac */ /* 0x000ea20008000a00 */
[----:B-1----:R-:W-:Y:S01]  /*1080*/  IMAD R27, R27, UR8, R0 ;  /* 0x000000081b1b7c24 */ /* 0x002fe2000f8e0200 */
[----:B--2---:R-:W-:-:S03]  /*1090*/  DMUL R6, R6, UR6 ;  /* 0x0000000606067c28 */ /* 0x004fc60008000000 */
[----:B0-----:R-:W-:-:S05]  /*10a0*/  IMAD.WIDE R8, R27, 0x8, R8 ;  /* 0x000000081b087825 */ /* 0x001fca00078e0208 */
[----:B------:R-:W-:Y:S01]  /*10b0*/  STG.E.64 desc[UR4][R8.64], R6 ;  /* 0x0000000608007986 */ /* 0x000fe2000c101b04 */
[----:B------:R-:W-:Y:S05]  /*10c0*/  EXIT ;  /* 0x000000000000794d */ /* 0x000fea0003800000 */
        .weak           $__internal_0_$__cuda_sm20_div_rn_f64_full
        .type           $__internal_0_$__cuda_sm20_div_rn_f64_full,@function
        .size           $__internal_0_$__cuda_sm20_div_rn_f64_full,($__internal_1_$__cuda_sm20_dsqrt_rn_f64_mediumpath_v1 - $__internal_0_$__cuda_sm20_div_rn_f64_full)
$__internal_0_$__cuda_sm20_div_rn_f64_full:
[----:B------:R-:W0:Y:S01]  /*10d0*/  LDC.64 R8, c[0x0][0x3c0] ;  /* 0x0000f000ff087b82 */ /* 0x000e220000000a00 */
[----:B------:R-:W-:Y:S01]  /*10e0*/  IMAD.MOV.U32 R12, RZ, RZ, 0x1 ;  /* 0x00000001ff0c7424 */ /* 0x000fe200078e00ff */
[C---:B------:R-:W-:Y:S01]  /*10f0*/  FSETP.GEU.AND P2, PT, |R5|.reuse, 1.469367938527859385e-39, PT ;  /* 0x001000000500780b */ /* 0x040fe20003f4e200 */
[----:B------:R-:W-:Y:S01]  /*1100*/  IMAD.MOV.U32 R19, RZ, RZ, 0x1ca00000 ;  /* 0x1ca00000ff137424 */ /* 0x000fe200078e00ff */
[----:B------:R-:W-:Y:S01]  /*1110*/  LOP3.LUT R18, R5, 0x7ff00000, RZ, 0xc0, !PT ;  /* 0x7ff0000005127812 */ /* 0x000fe200078ec0ff */
[----:B------:R-:W-:Y:S04]  /*1120*/  BSSY.RECONVERGENT B1, `(.L_x_17) ;  /* 0x0000050000017945 */ /* 0x000fe80003800200 */
[----:B------:R-:W-:Y:S01]  /*1130*/  IMAD.MOV.U32 R20, RZ, RZ, R18 ;  /* 0x000000ffff147224 */ /* 0x000fe200078e0012 */
[----:B0-----:R-:W-:-:S02]  /*1140*/  FSETP.GEU.AND P0, PT, |R9|, 1.469367938527859385e-39, PT ;  /* 0x001000000900780b */ /* 0x001fc40003f0e200 */
[C---:B------:R-:W-:Y:S02]  /*1150*/  LOP3.LUT R6, R9.reuse, 0x800fffff, RZ, 0xc0, !PT ;  /* 0x800fffff09067812 */ /* 0x040fe400078ec0ff */
[----:B------:R-:W-:Y:S02]  /*1160*/  LOP3.LUT R11, R9, 0x7ff00000, RZ, 0xc0, !PT ;  /* 0x7ff00000090b7812 */ /* 0x000fe400078ec0ff */
[----:B------:R-:W-:Y:S01]  /*1170*/  LOP3.LUT R7, R6, 0x3ff00000, RZ, 0xfc, !PT ;  /* 0x3ff0000006077812 */ /* 0x000fe200078efcff */
[----:B------:R-:W-:Y:S01]  /*1180*/  IMAD.MOV.U32 R6, RZ, RZ, R8 ;  /* 0x000000ffff067224 */ /* 0x000fe200078e0008 */
[----:B------:R-:W-:Y:S01]  /*1190*/  ISETP.GE.U32.AND P1, PT, R18, R11, PT ;  /* 0x0000000b1200720c */ /* 0x000fe20003f26070 */
[----:B------:R-:W-:-:S03]  /*11a0*/  IMAD.MOV.U32 R21, RZ, RZ, R11 ;  /* 0x000000ffff157224 */ /* 0x000fc600078e000b */
[----:B------:R-:W-:Y:S01]  /*11b0*/  SEL R19, R19, 0x63400000, !P1 ;  /* 0x6340000013137807 */ /* 0x000fe20004800000 */
[----:B------:R-:W0:Y:S03]  /*11c0*/  @!P0 LDC.64 R2, c[0x0][0x3c0] ;  /* 0x0000f000ff028b82 */ /* 0x000e260000000a00 */
[----:B------:R-:W-:-:S04]  /*11d0*/  @!P2 LOP3.LUT R14, R19, 0x80000000, R5, 0xf8, !PT ;  /* 0x80000000130ea812 */ /* 0x000fc800078ef805 */
[----:B------:R-:W-:Y:S01]  /*11e0*/  @!P2 LOP3.LUT R15, R14, 0x100000, RZ, 0xfc, !PT ;  /* 0x001000000e0fa812 */ /* 0x000fe200078efcff */
[----:B------:R-:W-:Y:S01]  /*11f0*/  @!P2 IMAD.MOV.U32 R14, RZ, RZ, RZ ;  /* 0x000000ffff0ea224 */ /* 0x000fe200078e00ff */
[----:B0-----:R-:W-:-:S06]  /*1200*/  @!P0 DMUL R6, R2, 8.98846567431157953865e+307 ;  /* 0x7fe0000002068828 */ /* 0x001fcc0000000000 */
[----:B------:R-:W0:Y:S04]  /*1210*/  MUFU.RCP64H R13, R7 ;  /* 0x00000007000d7308 */ /* 0x000e280000001800 */
[----:B------:R-:W-:-:S05]  /*1220*/  @!P0 LOP3.LUT R21, R7, 0x7ff00000, RZ, 0xc0, !PT ;  /* 0x7ff0000007158812 */ /* 0x000fca00078ec0ff */
[----:B------:R-:W-:Y:S01]  /*1230*/  VIADD R23, R21, 0xffffffff ;  /* 0xffffffff15177836 */ /* 0x000fe20000000000 */
[----:B0-----:R-:W-:-:S08]  /*1240*/  DFMA R2, R12, -R6, 1 ;  /* 0x3ff000000c02742b */ /* 0x001fd00000000806 */
[----:B------:R-:W-:-:S08]  /*1250*/  DFMA R2, R2, R2, R2 ;  /* 0x000000020202722b */ /* 0x000fd00000000002 */
[----:B------:R-:W-:Y:S01]  /*1260*/  DFMA R12, R12, R2, R12 ;  /* 0x000000020c0c722b */ /* 0x000fe2000000000c */
[----:B------:R-:W-:Y:S01]  /*1270*/  LOP3.LUT R3, R19, 0x800fffff, R5, 0xf8, !PT ;  /* 0x800fffff13037812 */ /* 0x000fe200078ef805 */
[----:B------:R-:W-:-:S06]  /*1280*/  IMAD.MOV.U32 R2, RZ, RZ, R4 ;  /* 0x000000ffff027224 */ /* 0x000fcc00078e0004 */
[----:B------:R-:W-:Y:S02]  /*1290*/  DFMA R16, R12, -R6, 1 ;  /* 0x3ff000000c10742b */ /* 0x000fe40000000806 */
[----:B------:R-:W-:-:S06]  /*12a0*/  @!P2 DFMA R2, R2, 2, -R14 ;  /* 0x400000000202a82b */ /* 0x000fcc000000080e */
[----:B------:R-:W-:-:S04]  /*12b0*/  DFMA R12, R12, R16, R12 ;  /* 0x000000100c0c722b */ /* 0x000fc8000000000c */
[----:B------:R-:W-:-:S04]  /*12c0*/  @!P2 LOP3.LUT R20, R3, 0x7ff00000, RZ, 0xc0, !PT ;  /* 0x7ff000000314a812 */ /* 0x000fc800078ec0ff */
[----:B------:R-:W-:Y:S01]  /*12d0*/  DMUL R14, R12, R2 ;  /* 0x000000020c0e7228 */ /* 0x000fe20000000000 */
[----:B------:R-:W-:-:S05]  /*12e0*/  VIADD R22, R20, 0xffffffff ;  /* 0xffffffff14167836 */ /* 0x000fca0000000000 */
[----:B------:R-:W-:Y:S02]  /*12f0*/  ISETP.GT.U32.AND P0, PT, R22, 0x7feffffe, PT ;  /* 0x7feffffe1600780c */ /* 0x000fe40003f04070 */
[----:B------:R-:W-:Y:S02]  /*1300*/  DFMA R16, R14, -R6, R2 ;  /* 0x800000060e10722b */ /* 0x000fe40000000002 */
[----:B------:R-:W-:-:S06]  /*1310*/  ISETP.GT.U32.OR P0, PT, R23, 0x7feffffe, P0 ;  /* 0x7feffffe1700780c */ /* 0x000fcc0000704470 */
[----:B------:R-:W-:-:S07]  /*1320*/  DFMA R16, R12, R16, R14 ;  /* 0x000000100c10722b */ /* 0x000fce000000000e */
[----:B------:R-:W-:Y:S05]  /*1330*/  @P0 BRA `(.L_x_18) ;  /* 0x0000000000600947 */ /* 0x000fea0003800000 */
[----:B------:R-:W-:-:S04]  /*1340*/  VIADDMNMX R11, R18, -R11, 0xb9600000, !PT ;  /* 0xb9600000120b7446 */ /* 0x000fc8000780090b */
[----:B------:R-:W-:-:S05]  /*1350*/  VIMNMX R4, PT, PT, R11, 0x46a00000, PT ;  /* 0x46a000000b047848 */ /* 0x000fca0003fe0100 */
[----:B------:R-:W-:Y:S02]  /*1360*/  IMAD.IADD R19, R4, 0x1, -R19 ;  /* 0x0000000104137824 */ /* 0x000fe400078e0a13 */
[----:B------:R-:W-:Y:S02]  /*1370*/  IMAD.MOV.U32 R4, RZ, RZ, RZ ;  /* 0x000000ffff047224 */ /* 0x000fe400078e00ff */
[----:B------:R-:W-:-:S06]  /*1380*/  VIADD R5, R19, 0x7fe00000 ;  /* 0x7fe0000013057836 */ /* 0x000fcc0000000000 */
[----:B------:R-:W-:-:S10]  /*1390*/  DMUL R12, R16, R4 ;  /* 0x00000004100c7228 */ /* 0x000fd40000000000 */
[----:B------:R-:W-:-:S13]  /*13a0*/  FSETP.GTU.AND P0, PT, |R13|, 1.469367938527859385e-39, PT ;  /* 0x001000000d00780b */ /* 0x000fda0003f0c200 */
[----:B------:R-:W-:Y:S05]  /*13b0*/  @P0 BRA `(.L_x_19) ;  /* 0x0000000000980947 */ /* 0x000fea0003800000 */
[----:B------:R-:W-:Y:S01]  /*13c0*/  DFMA R2, R16, -R6, R2 ;  /* 0x800000061002722b */ /* 0x000fe20000000002 */
[----:B------:R-:W-:-:S09]  /*13d0*/  IMAD.MOV.U32 R4, RZ, RZ, RZ ;  /* 0x000000ffff047224 */ /* 0x000fd200078e00ff */
[C---:B------:R-:W-:Y:S02]  /*13e0*/  FSETP.NEU.AND P0, PT, R3.reuse, RZ, PT ;  /* 0x000000ff0300720b */ /* 0x040fe40003f0d000 */
[----:B------:R-:W-:-:S04]  /*13f0*/  LOP3.LUT R9, R3, 0x80000000, R9, 0x48, !PT ;  /* 0x8000000003097812 */ /* 0x000fc800078e4809 */
[----:B------:R-:W-:-:S07]  /*1400*/  LOP3.LUT R5, R9, R5, RZ, 0xfc, !PT ;  /* 0x0000000509057212 */ /* 0x000fce00078efcff */
[----:B------:R-:W-:Y:S05]  /*1410*/  @!P0 BRA `(.L_x_19) ;  /* 0x0000000000808947 */ /* 0x000fea0003800000 */
[----:B------:R-:W-:Y:S01]  /*1420*/  IMAD.MOV R3, RZ, RZ, -R19 ;  /* 0x000000ffff037224 */ /* 0x000fe200078e0a13 */
[----:B------:R-:W-:Y:S01]  /*1430*/  DMUL.RP R4, R16, R4 ;  /* 0x0000000410047228 */ /* 0x000fe20000008000 */
[----:B------:R-:W-:-:S06]  /*1440*/  IMAD.MOV.U32 R2, RZ, RZ, RZ ;  /* 0x000000ffff027224 */ /* 0x000fcc00078e00ff */
[----:B------:R-:W-:-:S03]  /*1450*/  DFMA R2, R12, -R2, R16 ;  /* 0x800000020c02722b */ /* 0x000fc60000000010 */
[----:B------:R-:W-:-:S03]  /*1460*/  LOP3.LUT R9, R5, R9, RZ, 0x3c, !PT ;  /* 0x0000000905097212 */ /* 0x000fc600078e3cff */
[----:B------:R-:W-:-:S04]  /*1470*/  IADD3 R2, PT, PT, -R19, -0x43300000, RZ ;  /* 0xbcd0000013027810 */ /* 0x000fc80007ffe1ff */
[----:B------:R-:W-:-:S04]  /*1480*/  FSETP.NEU.AND P0, PT, |R3|, R2, PT ;  /* 0x000000020300720b */ /* 0x000fc80003f0d200 */
[----:B------:R-:W-:Y:S02]  /*1490*/  FSEL R12, R4, R12, !P0 ;  /* 0x0000000c040c7208 */ /* 0x000fe40004000000 */
[----:B------:R-:W-:Y:S01]  /*14a0*/  FSEL R13, R9, R13, !P0 ;  /* 0x0000000d090d7208 */ /* 0x000fe20004000000 */
[----:B------:R-:W-:Y:S06]  /*14b0*/  BRA `(.L_x_19) ;  /* 0x0000000000587947 */ /* 0x000fec0003800000 */
.L_x_18:
[----:B------:R-:W-:-:S14]  /*14c0*/  DSETP.NAN.AND P0, PT, R4, R4, PT ;  /* 0x000000040400722a */ /* 0x000fdc0003f08000 */
[----:B------:R-:W-:Y:S05]  /*14d0*/  @P0 BRA `(.L_x_20) ;  /* 0x0000000000480947 */ /* 0x000fea0003800000 */
[----:B------:R-:W0:Y:S02]  /*14e0*/  LDC.64 R2, c[0x0][0x3c0] ;  /* 0x0000f000ff027b82 */ /* 0x000e240000000a00 */
[----:B0-----:R-:W-:-:S14]  /*14f0*/  DSETP.NAN.AND P0, PT, R2, R2, PT ;  /* 0x000000020200722a */ /* 0x001fdc0003f08000 */
[----:B------:R-:W-:Y:S05]  /*1500*/  @P0 BRA `(.L_x_21) ;  /* 0x0000000000300947 */ /* 0x000fea0003800000 */
[----:B------:R-:W-:Y:S01]  /*1510*/  ISETP.NE.AND P0, PT, R20, R21, PT ;  /* 0x000000151400720c */ /* 0x000fe20003f05270 */
[----:B------:R-:W-:Y:S02]  /*1520*/  IMAD.MOV.U32 R12, RZ, RZ, 0x0 ;  /* 0x00000000ff0c7424 */ /* 0x000fe400078e00ff */
[----:B------:R-:W-:-:S10]  /*1530*/  IMAD.MOV.U32 R13, RZ, RZ, -0x80000 ;  /* 0xfff80000ff0d7424 */ /* 0x000fd400078e00ff */
[----:B------:R-:W-:Y:S05]  /*1540*/  @!P0 BRA `(.L_x_19) ;  /* 0x0000000000348947 */ /* 0x000fea0003800000 */
[----:B------:R-:W-:Y:S02]  /*1550*/  ISETP.NE.AND P0, PT, R20, 0x7ff00000, PT ;  /* 0x7ff000001400780c */ /* 0x000fe40003f05270 */
[----:B------:R-:W-:Y:S02]  /*1560*/  LOP3.LUT R13, R5, 0x80000000, R9, 0x48, !PT ;  /* 0x80000000050d7812 */ /* 0x000fe400078e4809 */
[----:B------:R-:W-:-:S13]  /*1570*/  ISETP.EQ.OR P0, PT, R21, RZ, !P0 ;  /* 0x000000ff1500720c */ /* 0x000fda0004702670 */
[----:B------:R-:W-:Y:S01]  /*1580*/  @P0 LOP3.LUT R2, R13, 0x7ff00000, RZ, 0xfc, !PT ;  /* 0x7ff000000d020812 */ /* 0x000fe200078efcff */
[----:B------:R-:W-:Y:S02]  /*1590*/  @!P0 IMAD.MOV.U32 R12, RZ, RZ, RZ ;  /* 0x000000ffff0c8224 */ /* 0x000fe400078e00ff */
[----:B------:R-:W-:Y:S02]  /*15a0*/  @P0 IMAD.MOV.U32 R12, RZ, RZ, RZ ;  /* 0x000000ffff0c0224 */ /* 0x000fe400078e00ff */
[----:B------:R-:W-:Y:S01]  /*15b0*/  @P0 IMAD.MOV.U32 R13, RZ, RZ, R2 ;  /* 0x000000ffff0d0224 */ /* 0x000fe200078e0002 */
[----:B------:R-:W-:Y:S06]  /*15c0*/  BRA `(.L_x_19) ;  /* 0x0000000000147947 */ /* 0x000fec0003800000 */
.L_x_21:
[----:B------:R-:W-:Y:S01]  /*15d0*/  LOP3.LUT R13, R9, 0x80000, RZ, 0xfc, !PT ;  /* 0x00080000090d7812 */ /* 0x000fe200078efcff */
[----:B------:R-:W-:Y:S01]  /*15e0*/  IMAD.MOV.U32 R12, RZ, RZ, R8 ;  /* 0x000000ffff0c7224 */ /* 0x000fe200078e0008 */
[----:B------:R-:W-:Y:S06]  /*15f0*/  BRA `(.L_x_19) ;  /* 0x0000000000087947 */ /* 0x000fec0003800000 */
.L_x_20:
[----:B------:R-:W-:Y:S01]  /*1600*/  LOP3.LUT R13, R5, 0x80000, RZ, 0xfc, !PT ;  /* 0x00080000050d7812 */ /* 0x000fe200078efcff */
[----:B------:R-:W-:-:S07]  /*1610*/  IMAD.MOV.U32 R12, RZ, RZ, R4 ;  /* 0x000000ffff0c7224 */ /* 0x000fce00078e0004 */
.L_x_19:
[----:B------:R-:W-:Y:S05]  /*1620*/  BSYNC.RECONVERGENT B1 ;  /* 0x0000000000017941 */ /* 0x000fea0003800200 */
.L_x_17:
[----:B------:R-:W-:Y:S02]  /*1630*/  IMAD.MOV.U32 R11, RZ, RZ, 0x0 ;  /* 0x00000000ff0b7424 */ /* 0x000fe400078e00ff */
[----:B------:R-:W-:Y:S02]  /*1640*/  IMAD.MOV.U32 R2, RZ, RZ, R12 ;  /* 0x000000ffff027224 */ /* 0x000fe400078e000c */
[----:B------:R-:W-:Y:S01]  /*1650*/  IMAD.MOV.U32 R3, RZ, RZ, R13 ;  /* 0x000000ffff037224 */ /* 0x000fe200078e000d */
[----:B------:R-:W-:Y:S06]  /*1660*/  RET.REL.NODEC R10 `(_Z21dcmg_array_GPU_kernelPdiiiiS_S_S_S_dddii) ;  /* 0xffffffe80a647950 */ /* 0x000fec0003c3ffff */
        .weak           $__internal_1_$__cuda_sm20_dsqrt_rn_f64_mediumpath_v1
        .type           $__internal_1_$__cuda_sm20_dsqrt_rn_f64_mediumpath_v1,@function
        .size           $__internal_1_$__cuda_sm20_dsqrt_rn_f64_mediumpath_v1,($_Z21dcmg_array_GPU_kernelPdiiiiS_S_S_S_dddii$__internal_accurate_pow - $__internal_1_$__cuda_sm20_dsqrt_rn_f64_mediumpath_v1)
$__internal_1_$__cuda_sm20_dsqrt_rn_f64_mediumpath_v1:
[----:B------:R-:W-:Y:S01]  /*1670*/  ISETP.GE.U32.AND P0, PT, R8, -0x3400000, PT ;  /* 0xfcc000000800780c */ /* 0x000fe20003f06070 */
[----:B------:R-:W-:Y:S01]  /*1680*/  BSSY.RECONVERGENT B1, `(.L_x_22) ;  /* 0x0000028000017945 */ /* 0x000fe20003800200 */
[----:B------:R-:W-:Y:S02]  /*1690*/  IMAD.MOV.U32 R10, RZ, RZ, R12 ;  /* 0x000000ffff0a7224 */ /* 0x000fe400078e000c */
[----:B------:R-:W-:Y:S02]  /*16a0*/  IMAD.MOV.U32 R6, RZ, RZ, R16 ;  /* 0x000000ffff067224 */ /* 0x000fe400078e0010 */
[----:B------:R-:W-:Y:S02]  /*16b0*/  IMAD.MOV.U32 R7, RZ, RZ, R17 ;  /* 0x000000ffff077224 */ /* 0x000fe400078e0011 */
[----:B------:R-:W-:Y:S02]  /*16c0*/  IMAD.MOV.U32 R8, RZ, RZ, R4 ;  /* 0x000000ffff087224 */ /* 0x000fe400078e0004 */
[----:B------:R-:W-:-:S03]  /*16d0*/  IMAD.MOV.U32 R9, RZ, RZ, R5 ;  /* 0x000000ffff097224 */ /* 0x000fc600078e0005 */
[----:B------:R-:W-:Y:S05]  /*16e0*/  @!P0 BRA `(.L_x_23) ;  /* 0x0000000000208947 */ /* 0x000fea0003800000 */
[----:B------:R-:W-:-:S10]  /*16f0*/  DFMA.RM R6, R6, R10, R14 ;  /* 0x0000000a0606722b */ /* 0x000fd4000000400e */
[----:B------:R-:W-:-:S05]  /*1700*/  IADD3 R10, P0, PT, R6, 0x1, RZ ;  /* 0x00000001060a7810 */ /* 0x000fca0007f1e0ff */
[----:B------:R-:W-:-:S06]  /*1710*/  IMAD.X R11, RZ, RZ, R7, P0 ;  /* 0x000000ffff0b7224 */ /* 0x000fcc00000e0607 */
[----:B------:R-:W-:-:S08]  /*1720*/  DFMA.RP R8, -R6, R10, R8 ;  /* 0x0000000a0608722b */ /* 0x000fd00000008108 */
[----:B------:R-:W-:-:S06]  /*1730*/  DSETP.GT.AND P0, PT, R8, RZ, PT ;  /* 0x000000ff0800722a */ /* 0x000fcc0003f04000 */
[----:B------:R-:W-:Y:S02]  /*1740*/  FSEL R6, R10, R6, P0 ;  /* 0x000000060a067208 */ /* 0x000fe40000000000 */
[----:B------:R-:W-:Y:S01]  /*1750*/  FSEL R7, R11, R7, P0 ;  /* 0x000000070b077208 */ /* 0x000fe20000000000 */
[----:B------:R-:W-:Y:S06]  /*1760*/  BRA `(.L_x_24) ;  /* 0x0000000000647947 */ /* 0x000fec0003800000 */
.L_x_23:
[----:B------:R-:W-:-:S14]  /*1770*/  DSETP.NE.AND P0, PT, R8, RZ, PT ;  /* 0x000000ff0800722a */ /* 0x000fdc0003f05000 */
[----:B------:R-:W-:Y:S05]  /*1780*/  @!P0 BRA `(.L_x_25) ;  /* 0x0000000000588947 */ /* 0x000fea0003800000 */
[----:B------:R-:W-:-:S13]  /*1790*/  ISETP.GE.AND P0, PT, R9, RZ, PT ;  /* 0x000000ff0900720c */ /* 0x000fda0003f06270 */
[----:B------:R-:W-:Y:S02]  /*17a0*/  @!P0 IMAD.MOV.U32 R6, RZ, RZ, 0x0 ;  /* 0x00000000ff068424 */ /* 0x000fe400078e00ff */
[----:B------:R-:W-:Y:S01]  /*17b0*/  @!P0 IMAD.MOV.U32 R7, RZ, RZ, -0x80000 ;  /* 0xfff80000ff078424 */ /* 0x000fe200078e00ff */
[----:B------:R-:W-:Y:S06]  /*17c0*/  @!P0 BRA `(.L_x_24) ;  /* 0x00000000004c8947 */ /* 0x000fec0003800000 */
[----:B------:R-:W-:-:S13]  /*17d0*/  ISETP.GT.AND P0, PT, R9, 0x7fefffff, PT ;  /* 0x7fefffff0900780c */ /* 0x000fda0003f04270 */
[----:B------:R-:W-:Y:S05]  /*17e0*/  @P0 BRA `(.L_x_25) ;  /* 0x0000000000400947 */ /* 0x000fea0003800000 */
[----:B------:R-:W-:Y:S01]  /*17f0*/  DMUL R6, R8, 8.11296384146066816958e+31 ;  /* 0x4690000008067828 */ /* 0x000fe20000000000 */
[----:B------:R-:W-:Y:S02]  /*1800*/  IMAD.MOV.U32 R12, RZ, RZ, 0x0 ;  /* 0x00000000ff0c7424 */ /* 0x000fe400078e00ff */
[----:B------:R-:W-:Y:S02]  /*1810*/  IMAD.MOV.U32 R8, RZ, RZ, RZ ;  /* 0x000000ffff087224 */ /* 0x000fe400078e00ff */
[----:B------:R-:W-:Y:S01]  /*1820*/  IMAD.MOV.U32 R13, RZ, RZ, 0x3fd80000 ;  /* 0x3fd80000ff0d7424 */ /* 0x000fe200078e00ff */
[----:B------:R-:W0:Y:S03]  /*1830*/  MUFU.RSQ64H R9, R7 ;  /* 0x0000000700097308 */ /* 0x000e260000001c00 */
[----:B0-----:R-:W-:-:S08]  /*1840*/  DMUL R10, R8, R8 ;  /* 0x00000008080a7228 */ /* 0x001fd00000000000 */
[----:B------:R-:W-:-:S08]  /*1850*/  DFMA R10, R6, -R10, 1 ;  /* 0x3ff00000060a742b */ /* 0x000fd0000000080a */
[----:B------:R-:W-:Y:S02]  /*1860*/  DFMA R12, R10, R12, 0.5 ;  /* 0x3fe000000a0c742b */ /* 0x000fe4000000000c */
[----:B------:R-:W-:-:S08]  /*1870*/  DMUL R10, R8, R10 ;  /* 0x0000000a080a7228 */ /* 0x000fd00000000000 */
[----:B------:R-:W-:-:S08]  /*1880*/  DFMA R10, R12, R10, R8 ;  /* 0x0000000a0c0a722b */ /* 0x000fd00000000008 */
[----:B------:R-:W-:Y:S02]  /*1890*/  DMUL R8, R6, R10 ;  /* 0x0000000a06087228 */ /* 0x000fe40000000000 */
[----:B------:R-:W-:-:S06]  /*18a0*/  VIADD R11, R11, 0xfff00000 ;  /* 0xfff000000b0b7836 */ /* 0x000fcc0000000000 */
[----:B------:R-:W-:-:S08]  /*18b0*/  DFMA R12, R8, -R8, R6 ;  /* 0x80000008080c722b */ /* 0x000fd00000000006 */
[----:B------:R-:W-:-:S10]  /*18c0*/  DFMA R6, R10, R12, R8 ;  /* 0x0000000c0a06722b */ /* 0x000fd40000000008 */
[----:B------:R-:W-:Y:S01]  /*18d0*/  VIADD R7, R7, 0xfcb00000 ;  /* 0xfcb0000007077836 */ /* 0x000fe20000000000 */
[----:B------:R-:W-:Y:S06]  /*18e0*/  BRA `(.L_x_24) ;  /* 0x0000000000047947 */ /* 0x000fec0003800000 */
.L_x_25:
[----:B------:R-:W-:-:S11]  /*18f0*/  DADD R6, R8, R8 ;  /* 0x0000000008067229 */ /* 0x000fd60000000008 */
.L_x_24:
[----:B------:R-:W-:Y:S05]  /*1900*/  BSYNC.RECONVERGENT B1 ;  /* 0x0000000000017941 */ /* 0x000fea0003800200 */
.L_x_22:
[----:B------:R-:W-:-:S04]  /*1910*/  IMAD.MOV.U32 R3, RZ, RZ, 0x0 ;  /* 0x00000000ff037424 */ /* 0x000fc800078e00ff */
[----:B------:R-:W-:Y:S05]  /*1920*/  RET.REL.NODEC R2 `(_Z21dcmg_array_GPU_kernelPdiiiiS_S_S_S_dddii) ;  /* 0xffffffe402b47950 */ /* 0x000fea0003c3ffff */
        .type           $_Z21dcmg_array_GPU_kernelPdiiiiS_S_S_S_dddii$__internal_accurate_pow,@function
        .size           $_Z21dcmg_array_GPU_kernelPdiiiiS_S_S_S_dddii$__internal_accurate_pow,(.L_x_40 - $_Z21dcmg_array_GPU_kernelPdiiiiS_S_S_S_dddii$__internal_accurate_pow)
$_Z21dcmg_array_GPU_kernelPdiiiiS_S_S_S_dddii$__internal_accurate_pow:
[----:B------:R-:W-:Y:S01]  /*1930*/  ISETP.GT.U32.AND P0, PT, R21, 0xfffff, PT ;  /* 0x000fffff1500780c */ /* 0x000fe20003f04070 */
[----:B------:R-:W-:Y:S01]  /*1940*/  IMAD.MOV.U32 R10, RZ, RZ, R21 ;  /* 0x000000ffff0a7224 */ /* 0x000fe200078e0015 */
[----:B------:R-:W-:Y:S01]  /*1950*/  UMOV UR6, 0x7d2cafe2 ;  /* 0x7d2cafe200067882 */ /* 0x000fe20000000000 */
[----:B------:R-:W-:Y:S01]  /*1960*/  IMAD.MOV.U32 R12, RZ, RZ, R20 ;  /* 0x000000ffff0c7224 */ /* 0x000fe200078e0014 */
[----:B------:R-:W-:Y:S01]  /*1970*/  UMOV UR7, 0x3eb0f5ff ;  /* 0x3eb0f5ff00077882 */ /* 0x000fe20000000000 */
[----:B------:R-:W-:Y:S01]  /*1980*/  IMAD.MOV.U32 R14, RZ, RZ, 0x41ad3b5a ;  /* 0x41ad3b5aff0e7424 */ /* 0x000fe200078e00ff */
[----:B------:R-:W-:Y:S01]  /*1990*/  UMOV UR8, 0x3b39803f ;  /* 0x3b39803f00087882 */ /* 0x000fe20000000000 */
[----:B------:R-:W-:Y:S01]  /*19a0*/  IMAD.MOV.U32 R15, RZ, RZ, 0x3ed0f5d2 ;  /* 0x3ed0f5d2ff0f7424 */ /* 0x000fe200078e00ff */
[----:B------:R-:W-:-:S05]  /*19b0*/  UMOV UR9, 0x3c7abc9e ;  /* 0x3c7abc9e00097882 */ /* 0x000fca0000000000 */
[----:B------:R-:W-:-:S10]  /*19c0*/  @!P0 DMUL R8, R20, 1.80143985094819840000e+16 ;  /* 0x4350000014088828 */ /* 0x000fd40000000000 */
[----:B------:R-:W-:Y:S02]  /*19d0*/  @!P0 IMAD.MOV.U32 R10, RZ, RZ, R9 ;  /* 0x000000ffff0a8224 */ /* 0x000fe400078e0009 */
[----:B------:R-:W-:Y:S01]  /*19e0*/  @!P0 IMAD.MOV.U32 R12, RZ, RZ, R8 ;  /* 0x000000ffff0c8224 */ /* 0x000fe200078e0008 */
[----:B------:R-:W-:Y:S02]  /*19f0*/  SHF.R.U32.HI R8, RZ, 0x14, R21 ;  /* 0x00000014ff087819 */ /* 0x000fe40000011615 */
[----:B------:R-:W-:Y:S02]  /*1a00*/  LOP3.LUT R10, R10, 0x800fffff, RZ, 0xc0, !PT ;  /* 0x800fffff0a0a7812 */ /* 0x000fe400078ec0ff */
[----:B------:R-:W-:Y:S02]  /*1a10*/  @!P0 LEA.HI R8, R9, 0xffffffca, RZ, 0xc ;  /* 0xffffffca09088811 */ /* 0x000fe400078f60ff */
[----:B------:R-:W-:Y:S01]  /*1a20*/  LOP3.LUT R13, R10, 0x3ff00000, RZ, 0xfc, !PT ;  /* 0x3ff000000a0d7812 */ /* 0x000fe200078efcff */
[----:B------:R-:W-:-:S02]  /*1a30*/  IMAD.MOV.U32 R10, RZ, RZ, RZ ;  /* 0x000000ffff0a7224 */ /* 0x000fc400078e00ff */
[----:B------:R-:W-:Y:S01]  /*1a40*/  VIADD R9, R8, 0xfffffc01 ;  /* 0xfffffc0108097836 */ /* 0x000fe20000000000 */
[----:B------:R-:W-:-:S13]  /*1a50*/  ISETP.GE.U32.AND P2, PT, R13, 0x3ff6a09f, PT ;  /* 0x3ff6a09f0d00780c */ /* 0x000fda0003f46070 */
[----:B------:R-:W-:Y:S02]  /*1a60*/  @P2 VIADD R11, R13, 0xfff00000 ;  /* 0xfff000000d0b2836 */ /* 0x000fe40000000000 */
[----:B------:R-:W-:Y:S02]  /*1a70*/  @P2 VIADD R9, R8, 0xfffffc02 ;  /* 0xfffffc0208092836 */ /* 0x000fe40000000000 */
[----:B------:R-:W-:-:S03]  /*1a80*/  @P2 IMAD.MOV.U32 R13, RZ, RZ, R11 ;  /* 0x000000ffff0d2224 */ /* 0x000fc600078e000b */
[----:B------:R-:W-:Y:S01]  /*1a90*/  LOP3.LUT R8, R9, 0x80000000, RZ, 0x3c, !PT ;  /* 0x8000000009087812 */ /* 0x000fe200078e3cff */
[----:B------:R-:W-:Y:S02]  /*1aa0*/  IMAD.MOV.U32 R9, RZ, RZ, 0x43300000 ;  /* 0x43300000ff097424 */ /* 0x000fe400078e00ff */
[C---:B------:R-:W-:Y:S02]  /*1ab0*/  DADD R18, R12.reuse, 1 ;  /* 0x3ff000000c127429 */ /* 0x040fe40000000000 */
[----:B------:R-:W-:-:S04]  /*1ac0*/  DADD R12, R12, -1 ;  /* 0xbff000000c0c7429 */ /* 0x000fc80000000000 */
[----:B------:R-:W0:Y:S02]  /*1ad0*/  MUFU.RCP64H R11, R19 ;  /* 0x00000013000b7308 */ /* 0x000e240000001800 */
[----:B0-----:R-:W-:-:S08]  /*1ae0*/  DFMA R16, -R18, R10, 1 ;  /* 0x3ff000001210742b */ /* 0x001fd0000000010a */
[----:B------:R-:W-:-:S08]  /*1af0*/  DFMA R16, R16, R16, R16 ;  /* 0x000000101010722b */ /* 0x000fd00000000010 */
[----:B------:R-:W-:-:S08]  /*1b00*/  DFMA R16, R10, R16, R10 ;  /* 0x000000100a10722b */ /* 0x000fd0000000000a */
[----:B------:R-:W-:-:S08]  /*1b10*/  DMUL R10, R12, R16 ;  /* 0x000000100c0a7228 */ /* 0x000fd00000000000 */
[----:B------:R-:W-:-:S08]  /*1b20*/  DFMA R10, R12, R16, R10 ;  /* 0x000000100c0a722b */ /* 0x000fd0000000000a */
[----:B------:R-:W-:-:S08]  /*1b30*/  DMUL R24, R10, R10 ;  /* 0x0000000a0a187228 */ /* 0x000fd00000000000 */
[----:B------:R-:W-:Y:S01]  /*1b40*/  DFMA R14, R24, UR6, R14 ;  /* 0x00000006180e7c2b */ /* 0x000fe2000800000e */
[----:B------:R-:W-:Y:S01]  /*1b50*/  UMOV UR6, 0x75488a3f ;  /* 0x75488a3f00067882 */ /* 0x000fe20000000000 */
[----:B------:R-:W-:-:S06]  /*1b60*/  UMOV UR7, 0x3ef3b20a ;  /* 0x3ef3b20a00077882 */ /* 0x000fcc0000000000 */
[----:B------:R-:W-:Y:S01]  /*1b70*/  DFMA R22, R24, R14, UR6 ;  /* 0x0000000618167e2b */ /* 0x000fe2000800000e */
[----:B------:R-:W-:Y:S01]  /*1b80*/  UMOV UR6, 0xe4faecd5 ;  /* 0xe4faecd500067882 */ /* 0x000fe20000000000 */
[----:B------:R-:W-:Y:S01]  /*1b90*/  UMOV UR7, 0x3f1745cd ;  /* 0x3f1745cd00077882 */ /* 0x000fe20000000000 */
[----:B------:R-:W-:-:S05]  /*1ba0*/  DADD R14, R12, -R10 ;  /* 0x000000000c0e7229 */ /* 0x000fca000000080a */
[----:B------:R-:W-:Y:S01]  /*1bb0*/  DFMA R22, R24, R22, UR6 ;  /* 0x0000000618167e2b */ /* 0x000fe20008000016 */
[----:B------:R-:W-:Y:S01]  /*1bc0*/  UMOV UR6, 0x258a578b ;  /* 0x258a578b00067882 */ /* 0x000fe20000000000 */
[----:B------:R-:W-:Y:S01]  /*1bd0*/  UMOV UR7, 0x3f3c71c7 ;  /* 0x3f3c71c700077882 */ /* 0x000fe20000000000 */
[----:B------:R-:W-:-:S05]  /*1be0*/  DADD R14, R14, R14 ;  /* 0x000000000e0e7229 */ /* 0x000fca000000000e */
[----:B------:R-:W-:Y:S01]  /*1bf0*/  DFMA R22, R24, R22, UR6 ;  /* 0x0000000618167e2b */ /* 0x000fe20008000016 */
[----:B------:R-:W-:Y:S01]  /*1c00*/  UMOV UR6, 0x9242b910 ;  /* 0x9242b91000067882 */ /* 0x000fe20000000000 */
[----:B------:R-:W-:Y:S01]  /*1c10*/  UMOV UR7, 0x3f624924 ;  /* 0x3f62492400077882 */ /* 0x000fe20000000000 */
[----:B------:R-:W-:-:S05]  /*1c20*/  DFMA R14, R12, -R10, R14 ;  /* 0x8000000a0c0e722b */ /* 0x000fca000000000e */
[----:B------:R-:W-:Y:S01]  /*1c30*/  DFMA R22, R24, R22, UR6 ;  /* 0x0000000618167e2b */ /* 0x000fe20008000016 */
[----:B------:R-:W-:Y:S01]  /*1c40*/  UMOV UR6, 0x99999dfb ;  /* 0x99999dfb00067882 */ /* 0x000fe20000000000 */
[----:B------:R-:W-:Y:S01]  /*1c50*/  UMOV UR7, 0x3f899999 ;  /* 0x3f89999900077882 */ /* 0x000fe20000000000 */
[----:B------:R-:W-:Y:S02]  /*1c60*/  DMUL R14, R16, R14 ;  /* 0x0000000e100e7228 */ /* 0x000fe40000000000 */
[----:B------:R-:W-:-:S03]  /*1c70*/  DMUL R16, R10, R10 ;  /* 0x0000000a0a107228 */ /* 0x000fc60000000000 */
[----:B------:R-:W-:Y:S01]  /*1c80*/  DFMA R22, R24, R22, UR6 ;  /* 0x0000000618167e2b */ /* 0x000fe20008000016 */
[----:B------:R-:W-:Y:S01]  /*1c90*/  UMOV UR6, 0x55555555 ;  /* 0x5555555500067882 */ /* 0x000fe20000000000 */
[----:B------:R-:W-:-:S03]  /*1ca0*/  UMOV UR7, 0x3fb55555 ;  /* 0x3fb5555500077882 */ /* 0x000fc60000000000 */
[----:B------:R-:W-:-:S03]  /*1cb0*/  DFMA R20, R10, R10, -R16 ;  /* 0x0000000a0a14722b */ /* 0x000fc60000000810 */
[----:B------:R-:W-:-:S08]  /*1cc0*/  DFMA R12, R24, R22, UR6 ;  /* 0x00000006180c7e2b */ /* 0x000fd00008000016 */
[----:B------:R-:W-:Y:S01]  /*1cd0*/  DADD R18, -R12, UR6 ;  /* 0x000000060c127e29 */ /* 0x000fe20008000100 */
[----:B------:R-:W-:Y:S01]  /*1ce0*/  UMOV UR6, 0xb9e7b0 ;  /* 0x00b9e7b000067882 */ /* 0x000fe20000000000 */
[----:B------:R-:W-:-:S06]  /*1cf0*/  UMOV UR7, 0x3c46a4cb ;  /* 0x3c46a4cb00077882 */ /* 0x000fcc0000000000 */
[----:B------:R-:W-:Y:S02]  /*1d00*/  DFMA R18, R24, R22, R18 ;  /* 0x000000161812722b */ /* 0x000fe40000000012 */
[----:B------:R-:W-:Y:S01]  /*1d10*/  DMUL R24, R10, R16 ;  /* 0x000000100a187228 */ /* 0x000fe20000000000 */
[----:B------:R-:W-:Y:S02]  /*1d20*/  VIADD R23, R15, 0x100000 ;  /* 0x001000000f177836 */ /* 0x000fe40000000000 */
[----:B------:R-:W-:-:S03]  /*1d30*/  IMAD.MOV.U32 R22, RZ, RZ, R14 ;  /* 0x000000ffff167224 */ /* 0x000fc600078e000e */
[----:B------:R-:W-:Y:S01]  /*1d40*/  DADD R18, R18, -UR6 ;  /* 0x8000000612127e29 */ /* 0x000fe20008000000 */
[----:B------:R-:W-:Y:S01]  /*1d50*/  UMOV UR6, 0x80000000 ;  /* 0x8000000000067882 */ /* 0x000fe20000000000 */
[----:B------:R-:W-:Y:S01]  /*1d60*/  UMOV UR7, 0x43300000 ;  /* 0x4330000000077882 */ /* 0x000fe20000000000 */
[C---:B------:R-:W-:Y:S02]  /*1d70*/  DFMA R22, R10.reuse, R22, R20 ;  /* 0x000000160a16722b */ /* 0x040fe40000000014 */
[----:B------:R-:W-:Y:S02]  /*1d80*/  DFMA R20, R10, R16, -R24 ;  /* 0x000000100a14722b */ /* 0x000fe40000000818 */
[----:B------:R-:W-:Y:S01]  /*1d90*/  DADD R8, R8, -UR6 ;  /* 0x8000000608087e29 */ /* 0x000fe20008000000 */
[----:B------:R-:W-:Y:S01]  /*1da0*/  UMOV UR6, 0xfefa39ef ;  /* 0xfefa39ef00067882 */ /* 0x000fe20000000000 */
[----:B------:R-:W-:-:S04]  /*1db0*/  UMOV UR7, 0x3fe62e42 ;  /* 0x3fe62e4200077882 */ /* 0x000fc80000000000 */
[----:B------:R-:W-:Y:S02]  /*1dc0*/  DFMA R20, R14, R16, R20 ;  /* 0x000000100e14722b */ /* 0x000fe40000000014 */
[----:B------:R-:W-:-:S06]  /*1dd0*/  DADD R16, R12, R18 ;  /* 0x000000000c107229 */ /* 0x000fcc0000000012 */
[----:B------:R-:W-:Y:S02]  /*1de0*/  DFMA R20, R10, R22, R20 ;  /* 0x000000160a14722b */ /* 0x000fe40000000014 */
[----:B------:R-:W-:Y:S02]  /*1df0*/  DADD R22, R12, -R16 ;  /* 0x000000000c167229 */ /* 0x000fe40000000810 */
[----:B------:R-:W-:-:S06]  /*1e00*/  DMUL R12, R16, R24 ;  /* 0x00000018100c7228 */ /* 0x000fcc0000000000 */
[----:B------:R-:W-:Y:S02]  /*1e10*/  DADD R22, R18, R22 ;  /* 0x0000000012167229 */ /* 0x000fe40000000016 */
[----:B------:R-:W-:-:S08]  /*1e20*/  DFMA R18, R16, R24, -R12 ;  /* 0x000000181012722b */ /* 0x000fd0000000080c */
[----:B------:R-:W-:-:S08]  /*1e30*/  DFMA R18, R16, R20, R18 ;  /* 0x000000141012722b */ /* 0x000fd00000000012 */
[----:B------:R-:W-:-:S08]  /*1e40*/  DFMA R22, R22, R24, R18 ;  /* 0x000000181616722b */ /* 0x000fd00000000012 */
[----:B------:R-:W-:-:S08]  /*1e50*/  DADD R18, R12, R22 ;  /* 0x000000000c127229 */ /* 0x000fd00000000016 */
[--C-:B------:R-:W-:Y:S02]  /*1e60*/  DADD R16, R10, R18.reuse ;  /* 0x000000000a107229 */ /* 0x100fe40000000012 */
[----:B------:R-:W-:-:S06]  /*1e70*/  DADD R12, R12, -R18 ;  /* 0x000000000c0c7229 */ /* 0x000fcc0000000812 */
[----:B------:R-:W-:Y:S02]  /*1e80*/  DADD R10, R10, -R16 ;  /* 0x000000000a0a7229 */ /* 0x000fe40000000810 */
[----:B------:R-:W-:-:S06]  /*1e90*/  DADD R12, R22, R12 ;  /* 0x00000000160c7229 */ /* 0x000fcc000000000c */
[----:B------:R-:W-:-:S08]  /*1ea0*/  DADD R10, R18, R10 ;  /* 0x00000000120a7229 */ /* 0x000fd0000000000a */
[----:B------:R-:W-:-:S08]  /*1eb0*/  DADD R10, R12, R10 ;  /* 0x000000000c0a7229 */ /* 0x000fd0000000000a */
[----:B------:R-:W-:-:S08]  /*1ec0*/  DADD R14, R14, R10 ;  /* 0x000000000e0e7229 */ /* 0x000fd0000000000a */
[----:B------:R-:W-:-:S08]  /*1ed0*/  DADD R10, R16, R14 ;  /* 0x00000000100a7229 */ /* 0x000fd0000000000e */
[--C-:B------:R-:W-:Y:S02]  /*1ee0*/  DFMA R12, R8, UR6, R10.reuse ;  /* 0x00000006080c7c2b */ /* 0x100fe4000800000a */
[----:B------:R-:W-:-:S06]  /*1ef0*/  DADD R18, R16, -R10 ;  /* 0x0000000010127229 */ /* 0x000fcc000000080a */
[----:B------:R-:W-:Y:S02]  /*1f00*/  DFMA R16, R8, -UR6, R12 ;  /* 0x8000000608107c2b */ /* 0x000fe4000800000c */
[----:B------:R-:W-:Y:S01]  /*1f10*/  DADD R18, R14, R18 ;  /* 0x000000000e127229 */ /* 0x000fe20000000012 */
[----:B------:R-:W-:Y:S01]  /*1f20*/  LOP3.LUT R15, R3, 0xff0fffff, RZ, 0xc0, !PT ;  /* 0xff0fffff030f7812 */ /* 0x000fe200078ec0ff */
[----:B------:R-:W-:-:S04]  /*1f30*/  IMAD.MOV.U32 R14, RZ, RZ, R2 ;  /* 0x000000ffff0e7224 */ /* 0x000fc800078e0002 */
[----:B------:R-:W-:Y:S01]  /*1f40*/  DADD R16, -R10, R16 ;  /* 0x000000000a107229 */ /* 0x000fe20000000110 */
[----:B------:R-:W-:-:S05]  /*1f50*/  IMAD.SHL.U32 R10, R3, 0x2, RZ ;  /* 0x00000002030a7824 */ /* 0x000fca00078e00ff */
[----:B------:R-:W-:Y:S02]  /*1f60*/  ISETP.GT.U32.AND P0, PT, R10, -0x2000001, PT ;  /* 0xfdffffff0a00780c */ /* 0x000fe40003f04070 */
[----:B------:R-:W-:Y:S02]  /*1f70*/  DADD R16, R18, -R16 ;  /* 0x0000000012107229 */ /* 0x000fe40000000810 */
[----:B------:R-:W-:-:S06]  /*1f80*/  SEL R15, R15, R3, P0 ;  /* 0x000000030f0f7207 */ /* 0x000fcc0000000000 */
[----:B------:R-:W-:-:S08]  /*1f90*/  DFMA R8, R8, UR8, R16 ;  /* 0x0000000808087c2b */ /* 0x000fd00008000010 */
[----:B------:R-:W-:-:S08]  /*1fa0*/  DADD R10, R12, R8 ;  /* 0x000000000c0a7229 */ /* 0x000fd00000000008 */
[----:B------:R-:W-:Y:S02]  /*1fb0*/  DADD R12, R12, -R10 ;  /* 0x000000000c0c7229 */ /* 0x000fe4000000080a */
[----:B------:R-:W-:-:S06]  /*1fc0*/  DMUL R2, R10, R14 ;  /* 0x0000000e0a027228 */ /* 0x000fcc0000000000 */
[----:B------:R-:W-:Y:S02]  /*1fd0*/  DADD R12, R8, R12 ;  /* 0x00000000080c7229 */ /* 0x000fe4000000000c */
[----:B------:R-:W-:Y:S01]  /*1fe0*/  DFMA R10, R10, R14, -R2 ;  /* 0x0000000e0a0a722b */ /* 0x000fe20000000802 */
[----:B------:R-:W-:Y:S02]  /*1ff0*/  IMAD.MOV.U32 R8, RZ, RZ, 0x652b82fe ;  /* 0x652b82feff087424 */ /* 0x000fe400078e00ff */
[----:B------:R-:W-:-:S05]  /*2000*/  IMAD.MOV.U32 R9, RZ, RZ, 0x3ff71547 ;  /* 0x3ff71547ff097424 */ /* 0x000fca00078e00ff */
[----:B------:R-:W-:-:S08]  /*2010*/  DFMA R14, R12, R14, R10 ;  /* 0x0000000e0c0e722b */ /* 0x000fd0000000000a */
[----:B------:R-:W-:-:S08]  /*2020*/  DADD R10, R2, R14 ;  /* 0x00000000020a7229 */ /* 0x000fd0000000000e */
[----:B------:R-:W-:Y:S02]  /*2030*/  DFMA R8, R10, R8, 6.75539944105574400000e+15 ;  /* 0x433800000a08742b */ /* 0x000fe40000000008 */
[----:B------:R-:W-:Y:S01]  /*2040*/  FSETP.GEU.AND P0, PT, |R11|, 4.1917929649353027344, PT ;  /* 0x4086232b0b00780b */ /* 0x000fe20003f0e200 */
[----:B------:R-:W-:-:S05]  /*2050*/  DADD R2, R2, -R10 ;  /* 0x0000000002027229 */ /* 0x000fca000000080a */
[----:B------:R-:W-:-:S03]  /*2060*/  DADD R12, R8, -6.75539944105574400000e+15 ;  /* 0xc3380000080c7429 */ /* 0x000fc60000000000 */
[----:B------:R-:W-:-:S05]  /*2070*/  DADD R14, R14, R2 ;  /* 0x000000000e0e7229 */ /* 0x000fca0000000002 */
        /* <DEDUP_REMOVED lines=33> */
[----:B------:R-:W-:-:S08]  /*2290*/  DFMA R16, R12, R16, 1 ;  /* 0x3ff000000c10742b */ /* 0x000fd00000000010 */
        /* <DEDUP_REMOVED lines=8> */
[----:B------:R-:W-:-:S04]  /*2320*/  @!P2 LEA.HI R2, R8, R8, RZ, 0x1 ;  /* 0x000000080802a211 */ /* 0x000fc800078f08ff */
[----:B------:R-:W-:Y:S02]  /*2330*/  @!P2 SHF.R.S32.HI R9, RZ, 0x1, R2 ;  /* 0x00000001ff09a819 */ /* 0x000fe40000011402 */
[----:B------:R-:W-:-:S03]  /*2340*/  FSEL R2, R16, RZ, P0 ;  /* 0x000000ff10027208 */ /* 0x000fc60000000000 */
[----:B------:R-:W-:Y:S02]  /*2350*/  @!P2 IMAD.IADD R8, R8, 0x1, -R9 ;  /* 0x000000010808a824 */ /* 0x000fe400078e0a09 */
[----:B------:R-:W-:-:S03]  /*2360*/  @!P2 IMAD R13, R9, 0x100000, R13 ;  /* 0x00100000090da824 */ /* 0x000fc600078e020d */
[----:B------:R-:W-:Y:S01]  /*2370*/  @!P2 LEA R9, R8, 0x3ff00000, 0x14 ;  /* 0x3ff000000809a811 */ /* 0x000fe200078ea0ff */
[----:B------:R-:W-:-:S06]  /*2380*/  @!P2 IMAD.MOV.U32 R8, RZ, RZ, RZ ;  /* 0x000000ffff08a224 */ /* 0x000fcc00078e00ff */
[----:B------:R-:W-:-:S11]  /*2390*/  @!P2 DMUL R2, R12, R8 ;  /* 0x000000080c02a228 */ /* 0x000fd60000000000 */
.L_x_26:
[----:B------:R-:W-:Y:S01]  /*23a0*/  DFMA R14, R14, R2, R2 ;  /* 0x000000020e0e722b */ /* 0x000fe20000000002 */
[----:B------:R-:W-:Y:S01]  /*23b0*/  IMAD.MOV.U32 R8, RZ, RZ, R26 ;  /* 0x000000ffff087224 */ /* 0x000fe200078e001a */
[----:B------:R-:W-:Y:S01]  /*23c0*/  DSETP.NEU.AND P0, PT, |R2|, +INF , PT ;  /* 0x7ff000000200742a */ /* 0x000fe20003f0d200 */
[----:B------:R-:W-:-:S07]  /*23d0*/  IMAD.MOV.U32 R9, RZ, RZ, 0x0 ;  /* 0x00000000ff097424 */ /* 0x000fce00078e00ff */
[----:B------:R-:W-:Y:S02]  /*23e0*/  FSEL R2, R2, R14, !P0 ;  /* 0x0000000e02027208 */ /* 0x000fe40004000000 */
[----:B------:R-:W-:Y:S01]  /*23f0*/  FSEL R3, R3, R15, !P0 ;  /* 0x0000000f03037208 */ /* 0x000fe20004000000 */
[----:B------:R-:W-:Y:S06]  /*2400*/  RET.REL.NODEC R8 `(_Z21dcmg_array_GPU_kernelPdiiiiS_S_S_S_dddii) ;  /* 0xffffffd808fc7950 */ /* 0x000fec0003c3ffff */
.L_x_27:
[----:B------:R-:W-:-:S00]  /*2410*/  BRA `(.L_x_27) ;  /* 0xfffffffc00fc7947 */ /* 0x000fc0000383ffff */
[----:B------:R-:W-:-:S00]  /*2420*/  NOP ;  /* 0x0000000000007918 */ /* 0x000fc00000000000 */
        /* <DEDUP_REMOVED lines=13> */
.L_x_40:


//--------------------- .text._Z30matrix_print_double_GPU_kerneliiPd --------------------------
	.section	.text._Z30matrix_print_double_GPU_kerneliiPd,"ax",@progbits
	.align	128
        .global         _Z30matrix_print_double_GPU_kerneliiPd
        .type           _Z30matrix_print_double_GPU_kerneliiPd,@function
        .size           _Z30matrix_print_double_GPU_kerneliiPd,(.L_x_42 - _Z30matrix_print_double_GPU_kerneliiPd)
        .other          _Z30matrix_print_double_GPU_kerneliiPd,@"STO_CUDA_ENTRY STV_DEFAULT"
_Z30matrix_print_double_GPU_kerneliiPd:
.text._Z30matrix_print_double_GPU_kerneliiPd:
[----:B------:R-:W0:Y:S01]  /*0000*/  LDC R1, c[0x0][0x37c] ;  /* 0x0000df00ff017b82 */ /* 0x000e220000000800 */
[----:B------:R-:W1:Y:S01]  /*0010*/  S2R R3, SR_TID.Y ;  /* 0x0000000000037919 */ /* 0x000e620000002200 */
[----:B------:R-:W2:Y:S06]  /*0020*/  LDCU UR5, c[0x0][0x2fc] ;  /* 0x00005f80ff0577ac */ /* 0x000eac0008000800 */
[----:B------:R-:W3:Y:S01]  /*0030*/  LDC R5, c[0x0][0x360] ;  /* 0x0000d800ff057b82 */ /* 0x000ee20000000800 */
[----:B0-----:R-:W-:Y:S01]  /*0040*/  VIADD R1, R1, 0xfffffff0 ;  /* 0xfffffff001017836 */ /* 0x001fe20000000000 */
[----:B------:R-:W3:Y:S01]  /*0050*/  S2R R2, SR_TID.X ;  /* 0x0000000000027919 */ /* 0x000ee20000002100 */
[----:B------:R-:W0:Y:S01]  /*0060*/  LDCU.64 UR8, c[0x0][0x380] ;  /* 0x00007000ff0877ac */ /* 0x000e220008000a00 */
[----:B------:R-:W4:Y:S04]  /*0070*/  LDCU UR4, c[0x0][0x2f8] ;  /* 0x00005f00ff0477ac */ /* 0x000f280008000800 */
[----:B------:R-:W1:Y:S08]  /*0080*/  S2UR UR7, SR_CTAID.Y ;  /* 0x00000000000779c3 */ /* 0x000e700000002600 */
[----:B------:R-:W1:Y:S08]  /*0090*/  LDC R0, c[0x0][0x364] ;  /* 0x0000d900ff007b82 */ /* 0x000e700000000800 */
[----:B------:R-:W3:Y:S01]  /*00a0*/  S2UR UR6, SR_CTAID.X ;  /* 0x00000000000679c3 */ /* 0x000ee20000002500 */
[----:B----4-:R-:W-:-:S05]  /*00b0*/  IADD3 R6, P1, PT, R1, UR4, RZ ;  /* 0x0000000401067c10 */ /* 0x010fca000ff3e0ff */
[----:B--2---:R-:W-:Y:S02]  /*00c0*/  IMAD.X R7, RZ, RZ, UR5, P1 ;  /* 0x00000005ff077e24 */ /* 0x004fe400088e06ff */
[----:B-1----:R-:W-:-:S05]  /*00d0*/  IMAD R3, R0, UR7, R3 ;  /* 0x0000000700037c24 */ /* 0x002fca000f8e0203 */
[----:B0-----:R-:W-:Y:S01]  /*00e0*/  ISETP.GE.AND P0, PT, R3, UR9, PT ;  /* 0x0000000903007c0c */ /* 0x001fe2000bf06270 */
[----:B---3--:R-:W-:-:S05]  /*00f0*/  IMAD R2, R5, UR6, R2 ;  /* 0x0000000605027c24 */ /* 0x008fca000f8e0202 */
[----:B------:R-:W-:-:S13]  /*0100*/  ISETP.GE.OR P0, PT, R2, UR8, P0 ;  /* 0x0000000802007c0c */ /* 0x000fda0008706670 */
[----:B------:R-:W-:Y:S05]  /*0110*/  @P0 EXIT ;  /* 0x000000000000094d */ /* 0x000fea0003800000 */
[----:B------:R-:W0:Y:S01]  /*0120*/  LDC.64 R8, c[0x0][0x388] ;  /* 0x0000e200ff087b82 */ /* 0x000e220000000a00 */
[----:B------:R-:W1:Y:S01]  /*0130*/  LDCU.64 UR4, c[0x0][0x358] ;  /* 0x00006b00ff0477ac */ /* 0x000e620008000a00 */
[----:B------:R-:W-:-:S04]  /*0140*/  IMAD R5, R3, UR8, R2 ;  /* 0x0000000803057c24 */ /* 0x000fc8000f8e0202 */
[----:B0-----:R-:W-:-:S06]  /*0150*/  IMAD.WIDE R8, R5, 0x8, R8 ;  /* 0x0000000805087825 */ /* 0x001fcc00078e0208 */
[----:B-1----:R-:W2:Y:S01]  /*0160*/  LDG.E.64 R8, desc[UR4][R8.64] ;  /* 0x0000000408087981 */ /* 0x002ea2000c1e1b00 */
[----:B------:R-:W-:Y:S01]  /*0170*/  MOV R0, 0x10 ;  /* 0x0000001000007802 */ /* 0x000fe20000000f00 */
[----:B------:R-:W0:Y:S02]  /*0180*/  LDCU.64 UR4, c[0x4][0x8] ;  /* 0x01000100ff0477ac */ /* 0x000e240008000a00 */
[----:B------:R1:W-:Y:S01]  /*0190*/  STL.64 [R1], R2 ;  /* 0x0000000201007387 */ /* 0x0003e20000100a00 */
[----:B------:R1:W3:Y:S01]  /*01a0*/  LDC.64 R10, c[0x4][R0] ;  /* 0x01000000000a7b82 */ /* 0x0002e20000000a00 */
[----:B0-----:R-:W-:Y:S02]  /*01b0*/  MOV R4, UR4 ;  /* 0x0000000400047c02 */ /* 0x001fe40008000f00 */
[----:B------:R-:W-:Y:S01]  /*01c0*/  MOV R5, UR5 ;  /* 0x0000000500057c02 */ /* 0x000fe20008000f00 */
[----:B--23--:R1:W-:Y:S06]  /*01d0*/  STL.64 [R1+0x8], R8 ;  /* 0x0000080801007387 */ /* 0x00c3ec0000100a00 */
[----:B------:R-:W-:-:S07]  /*01e0*/  LEPC R20, `(.L_x_28) ;  /* 0x000000001014794e */ /* 0x000fce0000000000 */
[----:B-1----:R-:W-:Y:S05]  /*01f0*/  CALL.ABS.NOINC R10 ;  /* 0x000000000a007343 */ /* 0x002fea0003c00000 */
.L_x_28:
[----:B------:R-:W-:Y:S05]  /*0200*/  EXIT ;  /* 0x000000000000794d */ /* 0x000fea0003800000 */
.L_x_29:
        /* <DEDUP_REMOVED lines=15> */
.L_x_42:


//--------------------- .text._Z29matrix_print_float_GPU_kerneliiPf --------------------------
	.section	.text._Z29matrix_print_float_GPU_kerneliiPf,"ax",@progbits
	.align	128
        .global         _Z29matrix_print_float_GPU_kerneliiPf
        .type           _Z29matrix_print_float_GPU_kerneliiPf,@function
        .size           _Z29matrix_print_float_GPU_kerneliiPf,(.L_x_43 - _Z29matrix_print_float_GPU_kerneliiPf)
        .other          _Z29matrix_print_float_GPU_kerneliiPf,@"STO_CUDA_ENTRY STV_DEFAULT"
_Z29matrix_print_float_GPU_kerneliiPf:
.text._Z29matrix_print_float_GPU_kerneliiPf:
        /* <DEDUP_REMOVED lines=22> */
[----:B-1----:R-:W2:Y:S01]  /*0160*/  LDG.E R8, desc[UR4][R8.64] ;  /* 0x0000000408087981 */ /* 0x002ea2000c1e1900 */
[----:B------:R-:W-:Y:S01]  /*0170*/  MOV R0, 0x10 ;  /* 0x0000001000007802 */ /* 0x000fe20000000f00 */
[----:B------:R-:W0:Y:S02]  /*0180*/  LDCU.64 UR4, c[0x4][URZ] ;  /* 0x01000000ff0477ac */ /* 0x000e240008000a00 */
[----:B------:R1:W-:Y:S01]  /*0190*/  STL.64 [R1], R2 ;  /* 0x0000000201007387 */ /* 0x0003e20000100a00 */
[----:B------:R1:W3:Y:S01]  /*01a0*/  LDC.64 R12, c[0x4][R0] ;  /* 0x01000000000c7b82 */ /* 0x0002e20000000a00 */
[----:B0-----:R-:W-:Y:S02]  /*01b0*/  MOV R4, UR4 ;  /* 0x0000000400047c02 */ /* 0x001fe40008000f00 */
[----:B------:R-:W-:Y:S01]  /*01c0*/  MOV R5, UR5 ;  /* 0x0000000500057c02 */ /* 0x000fe20008000f00 */
[----:B--2---:R-:W0:Y:S02]  /*01d0*/  F2F.F64.F32 R10, R8 ;  /* 0x00000008000a7310 */ /* 0x004e240000201800 */
[----:B0--3--:R1:W-:Y:S04]  /*01e0*/  STL.64 [R1+0x8], R10 ;  /* 0x0000080a01007387 */ /* 0x0093e80000100a00 */
[----:B------:R-:W-:-:S07]  /*01f0*/  LEPC R20, `(.L_x_30) ;  /* 0x000000001014794e */ /* 0x000fce0000000000 */
[----:B-1----:R-:W-:Y:S05]  /*0200*/  CALL.ABS.NOINC R12 ;  /* 0x000000000c007343 */ /* 0x002fea0003c00000 */
.L_x_30:
[----:B------:R-:W-:Y:S05]  /*0210*/  EXIT ;  /* 0x000000000000794d */ /* 0x000fea0003800000 */
.L_x_31:
        /* <DEDUP_REMOVED lines=14> */
.L_x_43:


//--------------------- .text._Z23memcpy_float_GPU_kerneliiPfS_ --------------------------
	.section	.text._Z23memcpy_float_GPU_kerneliiPfS_,"ax",@progbits
	.align	128
        .global         _Z23memcpy_float_GPU_kerneliiPfS_
        .type           _Z23memcpy_float_GPU_kerneliiPfS_,@function
        .size           _Z23memcpy_float_GPU_kerneliiPfS_,(.L_x_44 - _Z23memcpy_float_GPU_kerneliiPfS_)
        .other          _Z23memcpy_float_GPU_kerneliiPfS_,@"STO_CUDA_ENTRY STV_DEFAULT"
_Z23memcpy_float_GPU_kerneliiPfS_:
.text._Z23memcpy_float_GPU_kerneliiPfS_:
        /* <DEDUP_REMOVED lines=14> */
[----:B------:R-:W1:Y:S01]  /*00e0*/  LDCU.64 UR4, c[0x0][0x358] ;  /* 0x00006b00ff0477ac */ /* 0x000e620008000a00 */
[----:B------:R-:W-:-:S06]  /*00f0*/  IMAD R7, R5, UR6, R0 ;  /* 0x0000000605077c24 */ /* 0x000fcc000f8e0200 */
[----:B------:R-:W2:Y:S01]  /*0100*/  LDC.64 R4, c[0x0][0x390] ;  /* 0x0000e400ff047b82 */ /* 0x000ea20000000a00 */
[----:B0-----:R-:W-:-:S06]  /*0110*/  IMAD.WIDE R2, R7, 0x4, R2 ;  /* 0x0000000407027825 */ /* 0x001fcc00078e0202 */
[----:B-1----:R-:W3:Y:S01]  /*0120*/  LDG.E R3, desc[UR4][R2.64] ;  /* 0x0000000402037981 */ /* 0x002ee2000c1e1900 */
[----:B--2---:R-:W-:-:S05]  /*0130*/  IMAD.WIDE R4, R7, 0x4, R4 ;  /* 0x0000000407047825 */ /* 0x004fca00078e0204 */
[----:B---3--:R-:W-:Y:S01]  /*0140*/  STG.E desc[UR4][R4.64], R3 ;  /* 0x0000000304007986 */ /* 0x008fe2000c101904 */
[----:B------:R-:W-:Y:S05]  /*0150*/  EXIT ;  /* 0x000000000000794d */ /* 0x000fea0003800000 */
.L_x_32:
        /* <DEDUP_REMOVED lines=10> */
.L_x_44:


//--------------------- .text._Z22memcpy_half_GPU_kerneliiP6__halfS0_ --------------------------
	.section	.text._Z22memcpy_half_GPU_kerneliiP6__halfS0_,"ax",@progbits
	.align	128
        .global         _Z22memcpy_half_GPU_kerneliiP6__halfS0_
        .type           _Z22memcpy_half_GPU_kerneliiP6__halfS0_,@function
        .size           _Z22memcpy_half_GPU_kerneliiP6__halfS0_,(.L_x_45 - _Z22memcpy_half_GPU_kerneliiP6__halfS0_)
        .other          _Z22memcpy_half_GPU_kerneliiP6__halfS0_,@"STO_CUDA_ENTRY STV_DEFAULT"
_Z22memcpy_half_GPU_kerneliiP6__halfS0_:
.text._Z22memcpy_half_GPU_kerneliiP6__halfS0_:
        /* <DEDUP_REMOVED lines=18> */
[----:B-1----:R-:W3:Y:S01]  /*0120*/  LDG.E.U16 R5, desc[UR4][R4.64] ;  /* 0x0000000404057981 */ /* 0x002ee2000c1e1500 */
[----:B--2---:R-:W-:-:S05]  /*0130*/  IMAD.WIDE R2, R7, 0x2, R2 ;  /* 0x0000000207027825 */ /* 0x004fca00078e0202 */
[----:B---3--:R-:W-:Y:S01]  /*0140*/  STG.E.U16 desc[UR4][R2.64], R5 ;  /* 0x0000000502007986 */ /* 0x008fe2000c101504 */
[----:B------:R-:W-:Y:S05]  /*0150*/  EXIT ;  /* 0x000000000000794d */ /* 0x000fea0003800000 */
.L_x_33:
        /* <DEDUP_REMOVED lines=10> */
.L_x_45:


//--------------------- .text._Z21float2half_GPU_kerneliiPKfiP6__halfi --------------------------
	.section	.text._Z21float2half_GPU_kerneliiPKfiP6__halfi,"ax",@progbits
	.align	128
        .global         _Z21float2half_GPU_kerneliiPKfiP6__halfi
        .type           _Z21float2half_GPU_kerneliiPKfiP6__halfi,@function
        .size           _Z21float2half_GPU_kerneliiPKfiP6__halfi,(.L_x_46 - _Z21float2half_GPU_kerneliiPKfiP6__halfi)
        .other          _Z21float2half_GPU_kerneliiPKfiP6__halfi,@"STO_CUDA_ENTRY STV_DEFAULT"
_Z21float2half_GPU_kerneliiPKfiP6__halfi:
.text._Z21float2half_GPU_kerneliiPKfiP6__halfi:
        /* <DEDUP_REMOVED lines=14> */
[----:B------:R-:W1:Y:S01]  /*00e0*/  LDCU UR6, c[0x0][0x390] ;  /* 0x00007200ff0677ac */ /* 0x000e620008000800 */
[----:B------:R-:W2:Y:S01]  /*00f0*/  LDCU.64 UR4, c[0x0][0x358] ;  /* 0x00006b00ff0477ac */ /* 0x000ea20008000a00 */
[----:B-1----:R-:W-:Y:S01]  /*0100*/  IMAD R5, R7, UR6, R0 ;  /* 0x0000000607057c24 */ /* 0x002fe2000f8e0200 */
[----:B------:R-:W1:Y:S03]  /*0110*/  LDCU UR6, c[0x0][0x3a0] ;  /* 0x00007400ff0677ac */ /* 0x000e660008000800 */
[----:B0-----:R-:W-:Y:S02]  /*0120*/  IMAD.WIDE R2, R5, 0x4, R2 ;  /* 0x0000000405027825 */ /* 0x001fe400078e0202 */
[----:B------:R-:W0:Y:S04]  /*0130*/  LDC.64 R4, c[0x0][0x398] ;  /* 0x0000e600ff047b82 */ /* 0x000e280000000a00 */
[----:B--2---:R-:W2:Y:S01]  /*0140*/  LDG.E R2, desc[UR4][R2.64] ;  /* 0x0000000402027981 */ /* 0x004ea2000c1e1900 */
[----:B-1----:R-:W-:-:S04]  /*0150*/  IMAD R7, R7, UR6, R0 ;  /* 0x0000000607077c24 */ /* 0x002fc8000f8e0200 */
[----:B0-----:R-:W-:Y:S01]  /*0160*/  IMAD.WIDE R4, R7, 0x2, R4 ;  /* 0x0000000207047825 */ /* 0x001fe200078e0204 */
[----:B--2---:R-:W-:-:S05]  /*0170*/  F2FP.F16.F32.PACK_AB R0, RZ, R2 ;  /* 0x00000002ff00723e */ /* 0x004fca00000000ff */
[----:B------:R-:W-:Y:S01]  /*0180*/  STG.E.U16 desc[UR4][R4.64], R0 ;  /* 0x0000000004007986 */ /* 0x000fe2000c101504 */
[----:B------:R-:W-:Y:S05]  /*0190*/  EXIT ;  /* 0x000000000000794d */ /* 0x000fea0003800000 */
.L_x_34:
        /* <DEDUP_REMOVED lines=14> */
.L_x_46:


//--------------------- .text._Z21half2float_GPU_kerneliiPK6__halfiPfi --------------------------
	.section	.text._Z21half2float_GPU_kerneliiPK6__halfiPfi,"ax",@progbits
	.align	128
        .global         _Z21half2float_GPU_kerneliiPK6__halfiPfi
        .type           _Z21half2float_GPU_kerneliiPK6__halfiPfi,@function
        .size           _Z21half2float_GPU_kerneliiPK6__halfiPfi,(.L_x_47 - _Z21half2float_GPU_kerneliiPK6__halfiPfi)
        .other          _Z21half2float_GPU_kerneliiPK6__halfiPfi,@"STO_CUDA_ENTRY STV_DEFAULT"
_Z21half2float_GPU_kerneliiPK6__halfiPfi:
.text._Z21half2float_GPU_kerneliiPK6__halfiPfi:
        /* <DEDUP_REMOVED lines=20> */
[----:B--2---:R-:W2:Y:S01]  /*0140*/  LDG.E.U16 R2, desc[UR4][R2.64] ;  /* 0x0000000402027981 */ /* 0x004ea2000c1e1500 */
[----:B-1----:R-:W-:-:S04]  /*0150*/  IMAD R7, R7, UR6, R0 ;  /* 0x0000000607077c24 */ /* 0x002fc8000f8e0200 */
[----:B0-----:R-:W-:-:S04]  /*0160*/  IMAD.WIDE R4, R7, 0x4, R4 ;  /* 0x0000000407047825 */ /* 0x001fc800078e0204 */
[----:B--2---:R-:W-:-:S05]  /*0170*/  HADD2.F32 R7, -RZ, R2.H0_H0 ;  /* 0x20000002ff077230 */ /* 0x004fca0000004100 */
[----:B------:R-:W-:Y:S01]  /*0180*/  STG.E desc[UR4][R4.64], R7 ;  /* 0x0000000704007986 */ /* 0x000fe2000c101904 */
[----:B------:R-:W-:Y:S05]  /*0190*/  EXIT ;  /* 0x000000000000794d */ /* 0x000fea0003800000 */
.L_x_35:
        /* <DEDUP_REMOVED lines=14> */
.L_x_47:


//--------------------- .text._Z23double2float_GPU_kerneliiPKdiPfi --------------------------
	.section	.text._Z23double2float_GPU_kerneliiPKdiPfi,"ax",@progbits
	.align	128
        .global         _Z23double2float_GPU_kerneliiPKdiPfi
        .type           _Z23double2float_GPU_kerneliiPKdiPfi,@function
        .size           _Z23double2float_GPU_kerneliiPKdiPfi,(.L_x_48 - _Z23double2float_GPU_kerneliiPKdiPfi)
        .other          _Z23double2float_GPU_kerneliiPKdiPfi,@"STO_CUDA_ENTRY STV_DEFAULT"
_Z23double2float_GPU_kerneliiPKdiPfi:
.text._Z23double2float_GPU_kerneliiPKdiPfi:
        /* <DEDUP_REMOVED lines=20> */
[----:B--2---:R-:W2:Y:S01]  /*0140*/  LDG.E.64 R2, desc[UR4][R2.64] ;  /* 0x0000000402027981 */ /* 0x004ea2000c1e1b00 */
[----:B-1----:R-:W-:-:S04]  /*0150*/  IMAD R7, R7, UR6, R0 ;  /* 0x0000000607077c24 */ /* 0x002fc8000f8e0200 */
[----:B0-----:R-:W-:Y:S01]  /*0160*/  IMAD.WIDE R4, R7, 0x4, R4 ;  /* 0x0000000407047825 */ /* 0x001fe200078e0204 */
[----:B--2---:R-:W0:Y:S04]  /*0170*/  F2F.F32.F64 R9, R2 ;  /* 0x0000000200097310 */ /* 0x004e280000301000 */
[----:B0-----:R-:W-:Y:S01]  /*0180*/  STG.E desc[UR4][R4.64], R9 ;  /* 0x0000000904007986 */ /* 0x001fe2000c101904 */
[----:B------:R-:W-:Y:S05]  /*0190*/  EXIT ;  /* 0x000000000000794d */ /* 0x000fea0003800000 */
.L_x_36:
        /* <DEDUP_REMOVED lines=14> */
.L_x_48:


//--------------------- .text._Z23float2double_GPU_kerneliiPKfiPdi --------------------------
	.section	.text._Z23float2double_GPU_kerneliiPKfiPdi,"ax",@progbits
	.align	128
        .global         _Z23float2double_GPU_kerneliiPKfiPdi
        .type           _Z23float2double_GPU_kerneliiPKfiPdi,@function
        .size           _Z23float2double_GPU_kerneliiPKfiPdi,(.L_x_49 - _Z23float2double_GPU_kerneliiPKfiPdi)
        .other          _Z23float2double_GPU_kerneliiPKfiPdi,@"STO_CUDA_ENTRY STV_DEFAULT"
_Z23float2double_GPU_kerneliiPKfiPdi:
.text._Z23float2double_GPU_kerneliiPKfiPdi:
        /* <DEDUP_REMOVED lines=15> */
[----:B------:R-:W2:Y:S06]  /*00f0*/  LDCU.64 UR4, c[0x0][0x358] ;  /* 0x00006b00ff0477ac */ /* 0x000eac0008000a00 */
[----:B------:R-:W3:Y:S01]  /*0100*/  LDC.64 R6, c[0x0][0x398] ;  /* 0x0000e600ff067b82 */ /* 0x000ee20000000a00 */
[----:B-1----:R-:W-:Y:S01]  /*0110*/  IMAD R5, R9, UR6, R0 ;  /* 0x0000000609057c24 */ /* 0x002fe2000f8e0200 */
[----:B------:R-:W1:Y:S03]  /*0120*/  LDCU UR6, c[0x0][0x3a0] ;  /* 0x00007400ff0677ac */ /* 0x000e660008000800 */
[----:B0-----:R-:W-:-:S06]  /*0130*/  IMAD.WIDE R2, R5, 0x4, R2 ;  /* 0x0000000405027825 */ /* 0x001fcc00078e0202 */
[----:B--2---:R-:W2:Y:S01]  /*0140*/  LDG.E R2, desc[UR4][R2.64] ;  /* 0x0000000402027981 */ /* 0x004ea2000c1e1900 */
[----:B-1----:R-:W-:-:S04]  /*0150*/  IMAD R9, R9, UR6, R0 ;  /* 0x0000000609097c24 */ /* 0x002fc8000f8e0200 */
[----:B---3--:R-:W-:Y:S01]  /*0160*/  IMAD.WIDE R6, R9, 0x8, R6 ;  /* 0x0000000809067825 */ /* 0x008fe200078e0206 */
[----:B--2---:R-:W0:Y:S04]  /*0170*/  F2F.F64.F32 R4, R2 ;  /* 0x0000000200047310 */ /* 0x004e280000201800 */
[----:B0-----:R-:W-:Y:S01]  /*0180*/  STG.E.64 desc[UR4][R6.64], R4 ;  /* 0x0000000406007986 */ /* 0x001fe2000c101b04 */
[----:B------:R-:W-:Y:S05]  /*0190*/  EXIT ;  /* 0x000000000000794d */ /* 0x000fea0003800000 */
.L_x_37:
        /* <DEDUP_REMOVED lines=14> */
.L_x_49:


//--------------------- .nv.global.init           --------------------------
	.section	.nv.global.init,"aw",@progbits
.nv.global.init:
	.type		$str,@object
	.size		$str,($str$1 - $str)
$str:
        /*0000*/ 	.byte	0x53, 0x49, 0x4e, 0x47, 0x4c, 0x45, 0x5f, 0x50, 0x52, 0x49, 0x4e, 0x54, 0x20, 0x25, 0x64, 0x20
        /*0010*/ 	.byte	0x25, 0x64, 0x20, 0x3a, 0x20, 0x25, 0x67, 0x0a, 0x00
	.type		$str$1,@object
	.size		$str$1,(.L_1 - $str$1)
$str$1:
        /*0019*/ 	.byte	0x44, 0x4f, 0x55, 0x42, 0x4c, 0x45, 0x5f, 0x50, 0x52, 0x49, 0x4e, 0x54, 0x20, 0x25, 0x64, 0x20
        /*0029*/ 	.byte	0x25, 0x64, 0x20, 0x3a, 0x20, 0x25, 0x67, 0x0a, 0x00
.L_1:


//--------------------- .nv.shared.reserved.0     --------------------------
	.section	.nv.shared.reserved.0,"aw",@nobits
	.weak		__nv_reservedSMEM_offset_0_alias
	.size		__nv_reservedSMEM_offset_0_alias, 0, 64
	.other		__nv_reservedSMEM_offset_0_alias,@"STO_CUDA_RESERVED_SHARED STV_DEFAULT"
__nv_reservedSMEM_offset_0_alias:
	.zero		0
	.zero		64


//--------------------- .nv.constant0._Z21dcmg_array_GPU_kernelPdiiiiS_S_S_S_dddii --------------------------
	.section	.nv.constant0._Z21dcmg_array_GPU_kernelPdiiiiS_S_S_S_dddii,"a",@progbits
	.sectionflags	@""
	.align	4
.nv.constant0._Z21dcmg_array_GPU_kernelPdiiiiS_S_S_S_dddii:
	.zero		984


//--------------------- .nv.constant0._Z30matrix_print_double_GPU_kerneliiPd --------------------------
	.section	.nv.constant0._Z30matrix_print_double_GPU_kerneliiPd,"a",@progbits
	.sectionflags	@""
	.align	4
.nv.constant0._Z30matrix_print_double_GPU_kerneliiPd:
	.zero		912


//--------------------- .nv.constant0._Z29matrix_print_float_GPU_kerneliiPf --------------------------
	.section	.nv.constant0._Z29matrix_print_float_GPU_kerneliiPf,"a",@progbits
	.sectionflags	@""
	.align	4
.nv.constant0._Z29matrix_print_float_GPU_kerneliiPf:
	.zero		912


//--------------------- .nv.constant0._Z23memcpy_float_GPU_kerneliiPfS_ --------------------------
	.section	.nv.constant0._Z23memcpy_float_GPU_kerneliiPfS_,"a",@progbits
	.sectionflags	@""
	.align	4
.nv.constant0._Z23memcpy_float_GPU_kerneliiPfS_:
	.zero		920


//--------------------- .nv.constant0._Z22memcpy_half_GPU_kerneliiP6__halfS0_ --------------------------
	.section	.nv.constant0._Z22memcpy_half_GPU_kerneliiP6__halfS0_,"a",@progbits
	.sectionflags	@""
	.align	4
.nv.constant0._Z22memcpy_half_GPU_kerneliiP6__halfS0_:
	.zero		920


//--------------------- .nv.constant0._Z21float2half_GPU_kerneliiPKfiP6__halfi --------------------------
	.section	.nv.constant0._Z21float2half_GPU_kerneliiPKfiP6__halfi,"a",@progbits
	.sectionflags	@""
	.align	4
.nv.constant0._Z21float2half_GPU_kerneliiPKfiP6__halfi:
	.zero		932


//--------------------- .nv.constant0._Z21half2float_GPU_kerneliiPK6__halfiPfi --------------------------
	.section	.nv.constant0._Z21half2float_GPU_kerneliiPK6__halfiPfi,"a",@progbits
	.sectionflags	@""
	.align	4
.nv.constant0._Z21half2float_GPU_kerneliiPK6__halfiPfi:
	.zero		932


//--------------------- .nv.constant0._Z23double2float_GPU_kerneliiPKdiPfi --------------------------
	.section	.nv.constant0._Z23double2float_GPU_kerneliiPKdiPfi,"a",@progbits
	.sectionflags	@""
	.align	4
.nv.constant0._Z23double2float_GPU_kerneliiPKdiPfi:
	.zero		932


//--------------------- .nv.constant0._Z23float2double_GPU_kerneliiPKfiPdi --------------------------
	.section	.nv.constant0._Z23float2double_GPU_kerneliiPKfiPdi,"a",@progbits
	.sectionflags	@""
	.align	4
.nv.constant0._Z23float2double_GPU_kerneliiPKfiPdi:
	.zero		932


//--------------------- SYMBOLS --------------------------

	.type		.nv.reservedSmem.offset0,@object
	.size		.nv.reservedSmem.offset0,0x4
	.type		vprintf,@function
